//
// Generated by NVIDIA NVVM Compiler
//
// Compiler Build ID: CL-36424714
// Cuda compilation tools, release 13.0, V13.0.88
// Based on NVVM 20.0.0
//

.version 9.0
.target sm_100
.address_size 64

	// .globl	_Z20l2CacheBandwidthTestPfS_i
// _ZZ16sharedMemoryTestPfS_iE9sharedMem has been demoted

.visible .entry _Z20l2CacheBandwidthTestPfS_i(
	.param .u64 .ptr .align 1 _Z20l2CacheBandwidthTestPfS_i_param_0,
	.param .u64 .ptr .align 1 _Z20l2CacheBandwidthTestPfS_i_param_1,
	.param .u32 _Z20l2CacheBandwidthTestPfS_i_param_2
)
{
	.reg .pred 	%p<3>;
	.reg .b32 	%r<13>;
	.reg .b32 	%f<9>;
	.reg .b64 	%rd<9>;

	ld.param.u64 	%rd2, [_Z20l2CacheBandwidthTestPfS_i_param_0];
	ld.param.u64 	%rd3, [_Z20l2CacheBandwidthTestPfS_i_param_1];
	ld.param.u32 	%r6, [_Z20l2CacheBandwidthTestPfS_i_param_2];
	mov.u32 	%r7, %tid.x;
	mov.u32 	%r8, %ctaid.x;
	mov.u32 	%r1, %ntid.x;
	mad.lo.s32 	%r2, %r8, %r1, %r7;
	setp.ge.s32 	%p1, %r2, %r6;
	mov.f32 	%f8, 0f00000000;
	@%p1 bra 	$L__BB0_3;
	mov.u32 	%r9, %nctaid.x;
	mul.lo.s32 	%r3, %r1, %r9;
	cvta.to.global.u64 	%rd1, %rd2;
	mov.f32 	%f8, 0f00000000;
	mov.u32 	%r12, %r2;
$L__BB0_2:
	shl.b32 	%r10, %r12, 5;
	rem.s32 	%r11, %r10, %r6;
	mul.wide.s32 	%rd4, %r11, 4;
	add.s64 	%rd5, %rd1, %rd4;
	ld.global.f32 	%f6, [%rd5];
	add.f32 	%f8, %f8, %f6;
	add.s32 	%r12, %r12, %r3;
	setp.lt.s32 	%p2, %r12, %r6;
	@%p2 bra 	$L__BB0_2;
$L__BB0_3:
	cvta.to.global.u64 	%rd6, %rd3;
	mul.wide.s32 	%rd7, %r2, 4;
	add.s64 	%rd8, %rd6, %rd7;
	st.global.f32 	[%rd8], %f8;
	ret;

}
	// .globl	_Z14coalescingTestPfS_ii
.visible .entry _Z14coalescingTestPfS_ii(
	.param .u64 .ptr .align 1 _Z14coalescingTestPfS_ii_param_0,
	.param .u64 .ptr .align 1 _Z14coalescingTestPfS_ii_param_1,
	.param .u32 _Z14coalescingTestPfS_ii_param_2,
	.param .u32 _Z14coalescingTestPfS_ii_param_3
)
{
	.reg .pred 	%p<13>;
	.reg .b32 	%r<103>;
	.reg .b32 	%f<90>;
	.reg .b64 	%rd<67>;

	ld.param.u64 	%rd3, [_Z14coalescingTestPfS_ii_param_0];
	ld.param.u64 	%rd2, [_Z14coalescingTestPfS_ii_param_1];
	ld.param.u32 	%r29, [_Z14coalescingTestPfS_ii_param_2];
	ld.param.u32 	%r30, [_Z14coalescingTestPfS_ii_param_3];
	cvta.to.global.u64 	%rd1, %rd3;
	mov.u32 	%r31, %tid.x;
	mov.u32 	%r32, %ctaid.x;
	mov.u32 	%r1, %ntid.x;
	mad.lo.s32 	%r2, %r32, %r1, %r31;
	setp.eq.s32 	%p1, %r30, 0;
	mov.f32 	%f89, 0f00000000;
	@%p1 bra 	$L__BB1_14;
	shr.s32 	%r33, %r29, 31;
	shr.u32 	%r34, %r33, 27;
	add.s32 	%r35, %r29, %r34;
	shr.s32 	%r3, %r35, 5;
	setp.lt.s32 	%p2, %r29, 32;
	@%p2 bra 	$L__BB1_17;
	shl.b32 	%r4, %r2, 5;
	add.s32 	%r37, %r3, -1;
	and.b32  	%r5, %r3, 15;
	setp.lt.u32 	%p3, %r37, 15;
	mov.f32 	%f89, 0f00000000;
	mov.b32 	%r98, 0;
	@%p3 bra 	$L__BB1_5;
	and.b32  	%r98, %r3, 67108848;
	neg.s32 	%r97, %r98;
	add.s32 	%r96, %r4, 7;
	mov.f32 	%f89, 0f00000000;
$L__BB1_4:
	.pragma "nounroll";
	add.s32 	%r38, %r96, -7;
	rem.s32 	%r39, %r38, %r29;
	mul.wide.s32 	%rd4, %r39, 4;
	add.s64 	%rd5, %rd1, %rd4;
	ld.global.f32 	%f20, [%rd5];
	add.f32 	%f21, %f89, %f20;
	add.s32 	%r40, %r96, -6;
	rem.s32 	%r41, %r40, %r29;
	mul.wide.s32 	%rd6, %r41, 4;
	add.s64 	%rd7, %rd1, %rd6;
	ld.global.f32 	%f22, [%rd7];
	add.f32 	%f23, %f21, %f22;
	add.s32 	%r42, %r96, -5;
	rem.s32 	%r43, %r42, %r29;
	mul.wide.s32 	%rd8, %r43, 4;
	add.s64 	%rd9, %rd1, %rd8;
	ld.global.f32 	%f24, [%rd9];
	add.f32 	%f25, %f23, %f24;
	add.s32 	%r44, %r96, -4;
	rem.s32 	%r45, %r44, %r29;
	mul.wide.s32 	%rd10, %r45, 4;
	add.s64 	%rd11, %rd1, %rd10;
	ld.global.f32 	%f26, [%rd11];
	add.f32 	%f27, %f25, %f26;
	add.s32 	%r46, %r96, -3;
	rem.s32 	%r47, %r46, %r29;
	mul.wide.s32 	%rd12, %r47, 4;
	add.s64 	%rd13, %rd1, %rd12;
	ld.global.f32 	%f28, [%rd13];
	add.f32 	%f29, %f27, %f28;
	add.s32 	%r48, %r96, -2;
	rem.s32 	%r49, %r48, %r29;
	mul.wide.s32 	%rd14, %r49, 4;
	add.s64 	%rd15, %rd1, %rd14;
	ld.global.f32 	%f30, [%rd15];
	add.f32 	%f31, %f29, %f30;
	add.s32 	%r50, %r96, -1;
	rem.s32 	%r51, %r50, %r29;
	mul.wide.s32 	%rd16, %r51, 4;
	add.s64 	%rd17, %rd1, %rd16;
	ld.global.f32 	%f32, [%rd17];
	add.f32 	%f33, %f31, %f32;
	add.s32 	%r52, %r96, 8;
	rem.s32 	%r53, %r96, %r29;
	mul.wide.s32 	%rd18, %r53, 4;
	add.s64 	%rd19, %rd1, %rd18;
	ld.global.f32 	%f34, [%rd19];
	add.f32 	%f35, %f33, %f34;
	add.s32 	%r54, %r96, 1;
	rem.s32 	%r55, %r54, %r29;
	mul.wide.s32 	%rd20, %r55, 4;
	add.s64 	%rd21, %rd1, %rd20;
	ld.global.f32 	%f36, [%rd21];
	add.f32 	%f37, %f35, %f36;
	add.s32 	%r56, %r96, 2;
	rem.s32 	%r57, %r56, %r29;
	mul.wide.s32 	%rd22, %r57, 4;
	add.s64 	%rd23, %rd1, %rd22;
	ld.global.f32 	%f38, [%rd23];
	add.f32 	%f39, %f37, %f38;
	add.s32 	%r58, %r96, 3;
	rem.s32 	%r59, %r58, %r29;
	mul.wide.s32 	%rd24, %r59, 4;
	add.s64 	%rd25, %rd1, %rd24;
	ld.global.f32 	%f40, [%rd25];
	add.f32 	%f41, %f39, %f40;
	add.s32 	%r60, %r96, 4;
	rem.s32 	%r61, %r60, %r29;
	mul.wide.s32 	%rd26, %r61, 4;
	add.s64 	%rd27, %rd1, %rd26;
	ld.global.f32 	%f42, [%rd27];
	add.f32 	%f43, %f41, %f42;
	add.s32 	%r62, %r96, 5;
	rem.s32 	%r63, %r62, %r29;
	mul.wide.s32 	%rd28, %r63, 4;
	add.s64 	%rd29, %rd1, %rd28;
	ld.global.f32 	%f44, [%rd29];
	add.f32 	%f45, %f43, %f44;
	add.s32 	%r64, %r96, 6;
	rem.s32 	%r65, %r64, %r29;
	mul.wide.s32 	%rd30, %r65, 4;
	add.s64 	%rd31, %rd1, %rd30;
	ld.global.f32 	%f46, [%rd31];
	add.f32 	%f47, %f45, %f46;
	add.s32 	%r66, %r96, 7;
	rem.s32 	%r67, %r66, %r29;
	mul.wide.s32 	%rd32, %r67, 4;
	add.s64 	%rd33, %rd1, %rd32;
	ld.global.f32 	%f48, [%rd33];
	add.f32 	%f49, %f47, %f48;
	rem.s32 	%r68, %r52, %r29;
	mul.wide.s32 	%rd34, %r68, 4;
	add.s64 	%rd35, %rd1, %rd34;
	ld.global.f32 	%f50, [%rd35];
	add.f32 	%f89, %f49, %f50;
	add.s32 	%r97, %r97, 16;
	add.s32 	%r96, %r96, 16;
	setp.ne.s32 	%p4, %r97, 0;
	@%p4 bra 	$L__BB1_4;
$L__BB1_5:
	setp.eq.s32 	%p5, %r5, 0;
	@%p5 bra 	$L__BB1_17;
	and.b32  	%r17, %r3, 7;
	setp.lt.u32 	%p6, %r5, 8;
	@%p6 bra 	$L__BB1_8;
	add.s32 	%r69, %r4, %r98;
	rem.s32 	%r70, %r69, %r29;
	mul.wide.s32 	%rd36, %r70, 4;
	add.s64 	%rd37, %rd1, %rd36;
	ld.global.f32 	%f52, [%rd37];
	add.f32 	%f53, %f89, %f52;
	add.s32 	%r71, %r69, 1;
	rem.s32 	%r72, %r71, %r29;
	mul.wide.s32 	%rd38, %r72, 4;
	add.s64 	%rd39, %rd1, %rd38;
	ld.global.f32 	%f54, [%rd39];
	add.f32 	%f55, %f53, %f54;
	add.s32 	%r73, %r69, 2;
	rem.s32 	%r74, %r73, %r29;
	mul.wide.s32 	%rd40, %r74, 4;
	add.s64 	%rd41, %rd1, %rd40;
	ld.global.f32 	%f56, [%rd41];
	add.f32 	%f57, %f55, %f56;
	add.s32 	%r75, %r69, 3;
	rem.s32 	%r76, %r75, %r29;
	mul.wide.s32 	%rd42, %r76, 4;
	add.s64 	%rd43, %rd1, %rd42;
	ld.global.f32 	%f58, [%rd43];
	add.f32 	%f59, %f57, %f58;
	add.s32 	%r77, %r69, 4;
	rem.s32 	%r78, %r77, %r29;
	mul.wide.s32 	%rd44, %r78, 4;
	add.s64 	%rd45, %rd1, %rd44;
	ld.global.f32 	%f60, [%rd45];
	add.f32 	%f61, %f59, %f60;
	add.s32 	%r79, %r69, 5;
	rem.s32 	%r80, %r79, %r29;
	mul.wide.s32 	%rd46, %r80, 4;
	add.s64 	%rd47, %rd1, %rd46;
	ld.global.f32 	%f62, [%rd47];
	add.f32 	%f63, %f61, %f62;
	add.s32 	%r81, %r69, 6;
	rem.s32 	%r82, %r81, %r29;
	mul.wide.s32 	%rd48, %r82, 4;
	add.s64 	%rd49, %rd1, %rd48;
	ld.global.f32 	%f64, [%rd49];
	add.f32 	%f65, %f63, %f64;
	add.s32 	%r83, %r69, 7;
	rem.s32 	%r84, %r83, %r29;
	mul.wide.s32 	%rd50, %r84, 4;
	add.s64 	%rd51, %rd1, %rd50;
	ld.global.f32 	%f66, [%rd51];
	add.f32 	%f89, %f65, %f66;
	add.s32 	%r98, %r98, 8;
$L__BB1_8:
	setp.eq.s32 	%p7, %r17, 0;
	@%p7 bra 	$L__BB1_17;
	and.b32  	%r20, %r3, 3;
	setp.lt.u32 	%p8, %r17, 4;
	@%p8 bra 	$L__BB1_11;
	add.s32 	%r85, %r4, %r98;
	rem.s32 	%r86, %r85, %r29;
	mul.wide.s32 	%rd52, %r86, 4;
	add.s64 	%rd53, %rd1, %rd52;
	ld.global.f32 	%f68, [%rd53];
	add.f32 	%f69, %f89, %f68;
	add.s32 	%r87, %r85, 1;
	rem.s32 	%r88, %r87, %r29;
	mul.wide.s32 	%rd54, %r88, 4;
	add.s64 	%rd55, %rd1, %rd54;
	ld.global.f32 	%f70, [%rd55];
	add.f32 	%f71, %f69, %f70;
	add.s32 	%r89, %r85, 2;
	rem.s32 	%r90, %r89, %r29;
	mul.wide.s32 	%rd56, %r90, 4;
	add.s64 	%rd57, %rd1, %rd56;
	ld.global.f32 	%f72, [%rd57];
	add.f32 	%f73, %f71, %f72;
	add.s32 	%r91, %r85, 3;
	rem.s32 	%r92, %r91, %r29;
	mul.wide.s32 	%rd58, %r92, 4;
	add.s64 	%rd59, %rd1, %rd58;
	ld.global.f32 	%f74, [%rd59];
	add.f32 	%f89, %f73, %f74;
	add.s32 	%r98, %r98, 4;
$L__BB1_11:
	setp.eq.s32 	%p9, %r20, 0;
	@%p9 bra 	$L__BB1_17;
	add.s32 	%r102, %r98, %r4;
	neg.s32 	%r101, %r20;
$L__BB1_13:
	.pragma "nounroll";
	rem.s32 	%r93, %r102, %r29;
	mul.wide.s32 	%rd60, %r93, 4;
	add.s64 	%rd61, %rd1, %rd60;
	ld.global.f32 	%f75, [%rd61];
	add.f32 	%f89, %f89, %f75;
	add.s32 	%r102, %r102, 1;
	add.s32 	%r101, %r101, 1;
	setp.ne.s32 	%p10, %r101, 0;
	@%p10 bra 	$L__BB1_13;
	bra.uni 	$L__BB1_17;
$L__BB1_14:
	setp.ge.s32 	%p11, %r2, %r29;
	@%p11 bra 	$L__BB1_17;
	mov.u32 	%r94, %nctaid.x;
	mul.lo.s32 	%r9, %r1, %r94;
	mov.f32 	%f89, 0f00000000;
	mov.u32 	%r95, %r2;
$L__BB1_16:
	mul.wide.s32 	%rd62, %r95, 4;
	add.s64 	%rd63, %rd1, %rd62;
	ld.global.f32 	%f78, [%rd63];
	add.f32 	%f89, %f89, %f78;
	add.s32 	%r95, %r95, %r9;
	setp.lt.s32 	%p12, %r95, %r29;
	@%p12 bra 	$L__BB1_16;
$L__BB1_17:
	cvta.to.global.u64 	%rd64, %rd2;
	mul.wide.s32 	%rd65, %r2, 4;
	add.s64 	%rd66, %rd64, %rd65;
	st.global.f32 	[%rd66], %f89;
	ret;

}
	// .globl	_Z16sharedMemoryTestPfS_i
.visible .entry _Z16sharedMemoryTestPfS_i(
	.param .u64 .ptr .align 1 _Z16sharedMemoryTestPfS_i_param_0,
	.param .u64 .ptr .align 1 _Z16sharedMemoryTestPfS_i_param_1,
	.param .u32 _Z16sharedMemoryTestPfS_i_param_2
)
{
	.reg .pred 	%p<3>;
	.reg .b16 	%rs<66>;
	.reg .b32 	%r<74>;
	.reg .b32 	%f<66>;
	.reg .b64 	%rd<9>;
	// demoted variable
	.shared .align 4 .b8 _ZZ16sharedMemoryTestPfS_iE9sharedMem[4096];
	ld.param.u64 	%rd1, [_Z16sharedMemoryTestPfS_i_param_0];
	ld.param.u64 	%rd2, [_Z16sharedMemoryTestPfS_i_param_1];
	ld.param.u32 	%r4, [_Z16sharedMemoryTestPfS_i_param_2];
	mov.u32 	%r1, %tid.x;
	mov.u32 	%r5, %ctaid.x;
	mov.u32 	%r2, %ntid.x;
	mad.lo.s32 	%r3, %r5, %r2, %r1;
	setp.ge.s32 	%p1, %r3, %r4;
	@%p1 bra 	$L__BB2_2;
	cvta.to.global.u64 	%rd3, %rd1;
	mul.wide.s32 	%rd4, %r3, 4;
	add.s64 	%rd5, %rd3, %rd4;
	ld.global.f32 	%f2, [%rd5];
	shl.b32 	%r6, %r1, 2;
	mov.u32 	%r7, _ZZ16sharedMemoryTestPfS_iE9sharedMem;
	add.s32 	%r8, %r7, %r6;
	st.shared.f32 	[%r8], %f2;
$L__BB2_2:
	setp.ge.s32 	%p2, %r3, %r4;
	bar.sync 	0;
	cvt.u16.u32 	%rs1, %r1;
	cvt.u16.u32 	%rs2, %r2;
	rem.u16 	%rs3, %rs1, %rs2;
	mul.wide.u16 	%r9, %rs3, 4;
	mov.u32 	%r10, _ZZ16sharedMemoryTestPfS_iE9sharedMem;
	add.s32 	%r11, %r10, %r9;
	ld.shared.f32 	%f3, [%r11];
	add.f32 	%f4, %f3, 0f00000000;
	add.s16 	%rs4, %rs1, 1;
	rem.u16 	%rs5, %rs4, %rs2;
	mul.wide.u16 	%r12, %rs5, 4;
	add.s32 	%r13, %r10, %r12;
	ld.shared.f32 	%f5, [%r13];
	add.f32 	%f6, %f4, %f5;
	add.s16 	%rs6, %rs1, 2;
	rem.u16 	%rs7, %rs6, %rs2;
	mul.wide.u16 	%r14, %rs7, 4;
	add.s32 	%r15, %r10, %r14;
	ld.shared.f32 	%f7, [%r15];
	add.f32 	%f8, %f6, %f7;
	add.s16 	%rs8, %rs1, 3;
	rem.u16 	%rs9, %rs8, %rs2;
	mul.wide.u16 	%r16, %rs9, 4;
	add.s32 	%r17, %r10, %r16;
	ld.shared.f32 	%f9, [%r17];
	add.f32 	%f10, %f8, %f9;
	add.s16 	%rs10, %rs1, 4;
	rem.u16 	%rs11, %rs10, %rs2;
	mul.wide.u16 	%r18, %rs11, 4;
	add.s32 	%r19, %r10, %r18;
	ld.shared.f32 	%f11, [%r19];
	add.f32 	%f12, %f10, %f11;
	add.s16 	%rs12, %rs1, 5;
	rem.u16 	%rs13, %rs12, %rs2;
	mul.wide.u16 	%r20, %rs13, 4;
	add.s32 	%r21, %r10, %r20;
	ld.shared.f32 	%f13, [%r21];
	add.f32 	%f14, %f12, %f13;
	add.s16 	%rs14, %rs1, 6;
	rem.u16 	%rs15, %rs14, %rs2;
	mul.wide.u16 	%r22, %rs15, 4;
	add.s32 	%r23, %r10, %r22;
	ld.shared.f32 	%f15, [%r23];
	add.f32 	%f16, %f14, %f15;
	add.s16 	%rs16, %rs1, 7;
	rem.u16 	%rs17, %rs16, %rs2;
	mul.wide.u16 	%r24, %rs17, 4;
	add.s32 	%r25, %r10, %r24;
	ld.shared.f32 	%f17, [%r25];
	add.f32 	%f18, %f16, %f17;
	add.s16 	%rs18, %rs1, 8;
	rem.u16 	%rs19, %rs18, %rs2;
	mul.wide.u16 	%r26, %rs19, 4;
	add.s32 	%r27, %r10, %r26;
	ld.shared.f32 	%f19, [%r27];
	add.f32 	%f20, %f18, %f19;
	add.s16 	%rs20, %rs1, 9;
	rem.u16 	%rs21, %rs20, %rs2;
	mul.wide.u16 	%r28, %rs21, 4;
	add.s32 	%r29, %r10, %r28;
	ld.shared.f32 	%f21, [%r29];
	add.f32 	%f22, %f20, %f21;
	add.s16 	%rs22, %rs1, 10;
	rem.u16 	%rs23, %rs22, %rs2;
	mul.wide.u16 	%r30, %rs23, 4;
	add.s32 	%r31, %r10, %r30;
	ld.shared.f32 	%f23, [%r31];
	add.f32 	%f24, %f22, %f23;
	add.s16 	%rs24, %rs1, 11;
	rem.u16 	%rs25, %rs24, %rs2;
	mul.wide.u16 	%r32, %rs25, 4;
	add.s32 	%r33, %r10, %r32;
	ld.shared.f32 	%f25, [%r33];
	add.f32 	%f26, %f24, %f25;
	add.s16 	%rs26, %rs1, 12;
	rem.u16 	%rs27, %rs26, %rs2;
	mul.wide.u16 	%r34, %rs27, 4;
	add.s32 	%r35, %r10, %r34;
	ld.shared.f32 	%f27, [%r35];
	add.f32 	%f28, %f26, %f27;
	add.s16 	%rs28, %rs1, 13;
	rem.u16 	%rs29, %rs28, %rs2;
	mul.wide.u16 	%r36, %rs29, 4;
	add.s32 	%r37, %r10, %r36;
	ld.shared.f32 	%f29, [%r37];
	add.f32 	%f30, %f28, %f29;
	add.s16 	%rs30, %rs1, 14;
	rem.u16 	%rs31, %rs30, %rs2;
	mul.wide.u16 	%r38, %rs31, 4;
	add.s32 	%r39, %r10, %r38;
	ld.shared.f32 	%f31, [%r39];
	add.f32 	%f32, %f30, %f31;
	add.s16 	%rs32, %rs1, 15;
	rem.u16 	%rs33, %rs32, %rs2;
	mul.wide.u16 	%r40, %rs33, 4;
	add.s32 	%r41, %r10, %r40;
	ld.shared.f32 	%f33, [%r41];
	add.f32 	%f34, %f32, %f33;
	add.s16 	%rs34, %rs1, 16;
	rem.u16 	%rs35, %rs34, %rs2;
	mul.wide.u16 	%r42, %rs35, 4;
	add.s32 	%r43, %r10, %r42;
	ld.shared.f32 	%f35, [%r43];
	add.f32 	%f36, %f34, %f35;
	add.s16 	%rs36, %rs1, 17;
	rem.u16 	%rs37, %rs36, %rs2;
	mul.wide.u16 	%r44, %rs37, 4;
	add.s32 	%r45, %r10, %r44;
	ld.shared.f32 	%f37, [%r45];
	add.f32 	%f38, %f36, %f37;
	add.s16 	%rs38, %rs1, 18;
	rem.u16 	%rs39, %rs38, %rs2;
	mul.wide.u16 	%r46, %rs39, 4;
	add.s32 	%r47, %r10, %r46;
	ld.shared.f32 	%f39, [%r47];
	add.f32 	%f40, %f38, %f39;
	add.s16 	%rs40, %rs1, 19;
	rem.u16 	%rs41, %rs40, %rs2;
	mul.wide.u16 	%r48, %rs41, 4;
	add.s32 	%r49, %r10, %r48;
	ld.shared.f32 	%f41, [%r49];
	add.f32 	%f42, %f40, %f41;
	add.s16 	%rs42, %rs1, 20;
	rem.u16 	%rs43, %rs42, %rs2;
	mul.wide.u16 	%r50, %rs43, 4;
	add.s32 	%r51, %r10, %r50;
	ld.shared.f32 	%f43, [%r51];
	add.f32 	%f44, %f42, %f43;
	add.s16 	%rs44, %rs1, 21;
	rem.u16 	%rs45, %rs44, %rs2;
	mul.wide.u16 	%r52, %rs45, 4;
	add.s32 	%r53, %r10, %r52;
	ld.shared.f32 	%f45, [%r53];
	add.f32 	%f46, %f44, %f45;
	add.s16 	%rs46, %rs1, 22;
	rem.u16 	%rs47, %rs46, %rs2;
	mul.wide.u16 	%r54, %rs47, 4;
	add.s32 	%r55, %r10, %r54;
	ld.shared.f32 	%f47, [%r55];
	add.f32 	%f48, %f46, %f47;
	add.s16 	%rs48, %rs1, 23;
	rem.u16 	%rs49, %rs48, %rs2;
	mul.wide.u16 	%r56, %rs49, 4;
	add.s32 	%r57, %r10, %r56;
	ld.shared.f32 	%f49, [%r57];
	add.f32 	%f50, %f48, %f49;
	add.s16 	%rs50, %rs1, 24;
	rem.u16 	%rs51, %rs50, %rs2;
	mul.wide.u16 	%r58, %rs51, 4;
	add.s32 	%r59, %r10, %r58;
	ld.shared.f32 	%f51, [%r59];
	add.f32 	%f52, %f50, %f51;
	add.s16 	%rs52, %rs1, 25;
	rem.u16 	%rs53, %rs52, %rs2;
	mul.wide.u16 	%r60, %rs53, 4;
	add.s32 	%r61, %r10, %r60;
	ld.shared.f32 	%f53, [%r61];
	add.f32 	%f54, %f52, %f53;
	add.s16 	%rs54, %rs1, 26;
	rem.u16 	%rs55, %rs54, %rs2;
	mul.wide.u16 	%r62, %rs55, 4;
	add.s32 	%r63, %r10, %r62;
	ld.shared.f32 	%f55, [%r63];
	add.f32 	%f56, %f54, %f55;
	add.s16 	%rs56, %rs1, 27;
	rem.u16 	%rs57, %rs56, %rs2;
	mul.wide.u16 	%r64, %rs57, 4;
	add.s32 	%r65, %r10, %r64;
	ld.shared.f32 	%f57, [%r65];
	add.f32 	%f58, %f56, %f57;
	add.s16 	%rs58, %rs1, 28;
	rem.u16 	%rs59, %rs58, %rs2;
	mul.wide.u16 	%r66, %rs59, 4;
	add.s32 	%r67, %r10, %r66;
	ld.shared.f32 	%f59, [%r67];
	add.f32 	%f60, %f58, %f59;
	add.s16 	%rs60, %rs1, 29;
	rem.u16 	%rs61, %rs60, %rs2;
	mul.wide.u16 	%r68, %rs61, 4;
	add.s32 	%r69, %r10, %r68;
	ld.shared.f32 	%f61, [%r69];
	add.f32 	%f62, %f60, %f61;
	add.s16 	%rs62, %rs1, 30;
	rem.u16 	%rs63, %rs62, %rs2;
	mul.wide.u16 	%r70, %rs63, 4;
	add.s32 	%r71, %r10, %r70;
	ld.shared.f32 	%f63, [%r71];
	add.f32 	%f64, %f62, %f63;
	add.s16 	%rs64, %rs1, 31;
	rem.u16 	%rs65, %rs64, %rs2;
	mul.wide.u16 	%r72, %rs65, 4;
	add.s32 	%r73, %r10, %r72;
	ld.shared.f32 	%f65, [%r73];
	add.f32 	%f1, %f64, %f65;
	@%p2 bra 	$L__BB2_4;
	cvta.to.global.u64 	%rd6, %rd2;
	mul.wide.s32 	%rd7, %r3, 4;
	add.s64 	%rd8, %rd6, %rd7;
	st.global.f32 	[%rd8], %f1;
$L__BB2_4:
	ret;

}
	// .globl	_Z16cacheHitRateTestPfS_ii
.visible .entry _Z16cacheHitRateTestPfS_ii(
	.param .u64 .ptr .align 1 _Z16cacheHitRateTestPfS_ii_param_0,
	.param .u64 .ptr .align 1 _Z16cacheHitRateTestPfS_ii_param_1,
	.param .u32 _Z16cacheHitRateTestPfS_ii_param_2,
	.param .u32 _Z16cacheHitRateTestPfS_ii_param_3
)
{
	.reg .pred 	%p<3>;
	.reg .b32 	%r<42>;
	.reg .b32 	%f<39>;
	.reg .b64 	%rd<39>;

	ld.param.u64 	%rd1, [_Z16cacheHitRateTestPfS_ii_param_0];
	ld.param.u64 	%rd2, [_Z16cacheHitRateTestPfS_ii_param_1];
	ld.param.u32 	%r5, [_Z16cacheHitRateTestPfS_ii_param_2];
	ld.param.u32 	%r6, [_Z16cacheHitRateTestPfS_ii_param_3];
	mov.u32 	%r7, %tid.x;
	mov.u32 	%r8, %ctaid.x;
	mov.u32 	%r9, %ntid.x;
	mad.lo.s32 	%r1, %r8, %r9, %r7;
	setp.lt.s32 	%p1, %r6, 1;
	mov.f32 	%f38, 0f00000000;
	@%p1 bra 	$L__BB3_3;
	cvta.to.global.u64 	%rd3, %rd1;
	rem.s32 	%r10, %r1, %r5;
	mul.wide.s32 	%rd4, %r10, 4;
	add.s64 	%rd5, %rd3, %rd4;
	ld.global.f32 	%f1, [%rd5];
	add.s32 	%r11, %r1, 1;
	rem.s32 	%r12, %r11, %r5;
	mul.wide.s32 	%rd6, %r12, 4;
	add.s64 	%rd7, %rd3, %rd6;
	ld.global.f32 	%f2, [%rd7];
	add.s32 	%r13, %r1, 2;
	rem.s32 	%r14, %r13, %r5;
	mul.wide.s32 	%rd8, %r14, 4;
	add.s64 	%rd9, %rd3, %rd8;
	ld.global.f32 	%f3, [%rd9];
	add.s32 	%r15, %r1, 3;
	rem.s32 	%r16, %r15, %r5;
	mul.wide.s32 	%rd10, %r16, 4;
	add.s64 	%rd11, %rd3, %rd10;
	ld.global.f32 	%f4, [%rd11];
	add.s32 	%r17, %r1, 4;
	rem.s32 	%r18, %r17, %r5;
	mul.wide.s32 	%rd12, %r18, 4;
	add.s64 	%rd13, %rd3, %rd12;
	ld.global.f32 	%f5, [%rd13];
	add.s32 	%r19, %r1, 5;
	rem.s32 	%r20, %r19, %r5;
	mul.wide.s32 	%rd14, %r20, 4;
	add.s64 	%rd15, %rd3, %rd14;
	ld.global.f32 	%f6, [%rd15];
	add.s32 	%r21, %r1, 6;
	rem.s32 	%r22, %r21, %r5;
	mul.wide.s32 	%rd16, %r22, 4;
	add.s64 	%rd17, %rd3, %rd16;
	ld.global.f32 	%f7, [%rd17];
	add.s32 	%r23, %r1, 7;
	rem.s32 	%r24, %r23, %r5;
	mul.wide.s32 	%rd18, %r24, 4;
	add.s64 	%rd19, %rd3, %rd18;
	ld.global.f32 	%f8, [%rd19];
	add.s32 	%r25, %r1, 8;
	rem.s32 	%r26, %r25, %r5;
	mul.wide.s32 	%rd20, %r26, 4;
	add.s64 	%rd21, %rd3, %rd20;
	ld.global.f32 	%f9, [%rd21];
	add.s32 	%r27, %r1, 9;
	rem.s32 	%r28, %r27, %r5;
	mul.wide.s32 	%rd22, %r28, 4;
	add.s64 	%rd23, %rd3, %rd22;
	ld.global.f32 	%f10, [%rd23];
	add.s32 	%r29, %r1, 10;
	rem.s32 	%r30, %r29, %r5;
	mul.wide.s32 	%rd24, %r30, 4;
	add.s64 	%rd25, %rd3, %rd24;
	ld.global.f32 	%f11, [%rd25];
	add.s32 	%r31, %r1, 11;
	rem.s32 	%r32, %r31, %r5;
	mul.wide.s32 	%rd26, %r32, 4;
	add.s64 	%rd27, %rd3, %rd26;
	ld.global.f32 	%f12, [%rd27];
	add.s32 	%r33, %r1, 12;
	rem.s32 	%r34, %r33, %r5;
	mul.wide.s32 	%rd28, %r34, 4;
	add.s64 	%rd29, %rd3, %rd28;
	ld.global.f32 	%f13, [%rd29];
	add.s32 	%r35, %r1, 13;
	rem.s32 	%r36, %r35, %r5;
	mul.wide.s32 	%rd30, %r36, 4;
	add.s64 	%rd31, %rd3, %rd30;
	ld.global.f32 	%f14, [%rd31];
	add.s32 	%r37, %r1, 14;
	rem.s32 	%r38, %r37, %r5;
	mul.wide.s32 	%rd32, %r38, 4;
	add.s64 	%rd33, %rd3, %rd32;
	ld.global.f32 	%f15, [%rd33];
	add.s32 	%r39, %r1, 15;
	rem.s32 	%r40, %r39, %r5;
	mul.wide.s32 	%rd34, %r40, 4;
	add.s64 	%rd35, %rd3, %rd34;
	ld.global.f32 	%f16, [%rd35];
	neg.s32 	%r41, %r6;
	mov.f32 	%f38, 0f00000000;
$L__BB3_2:
	add.f32 	%f22, %f38, %f1;
	add.f32 	%f23, %f22, %f2;
	add.f32 	%f24, %f23, %f3;
	add.f32 	%f25, %f24, %f4;
	add.f32 	%f26, %f25, %f5;
	add.f32 	%f27, %f26, %f6;
	add.f32 	%f28, %f27, %f7;
	add.f32 	%f29, %f28, %f8;
	add.f32 	%f30, %f29, %f9;
	add.f32 	%f31, %f30, %f10;
	add.f32 	%f32, %f31, %f11;
	add.f32 	%f33, %f32, %f12;
	add.f32 	%f34, %f33, %f13;
	add.f32 	%f35, %f34, %f14;
	add.f32 	%f36, %f35, %f15;
	add.f32 	%f38, %f36, %f16;
	add.s32 	%r41, %r41, 1;
	setp.ne.s32 	%p2, %r41, 0;
	@%p2 bra 	$L__BB3_2;
$L__BB3_3:
	cvta.to.global.u64 	%rd36, %rd2;
	mul.wide.s32 	%rd37, %r1, 4;
	add.s64 	%rd38, %rd36, %rd37;
	st.global.f32 	[%rd38], %f38;
	ret;

}


// ===== COMPILED SASS (sm_100) =====

	.target	sm_100

	.elftype	@"ET_EXEC"


//--------------------- .note.nv.tkinfo           --------------------------
	.section	.note.nv.tkinfo,"",@"SHT_NOTE"
	.sectionflags	@"SHF_NOTE_NV_TKINFO"
	.tkinfo
        /*0018*/ 	.word	0x00000002
        /*0030*/ 	.string	""
        /*0030*/ 	.string	"ptxas"
        /*0030*/ 	.string	"Cuda compilation tools, release 13.0, V13.0.88"
        /*0030*/ 	.string	"Build cuda_13.0.r13.0/compiler.36424714_0"
        /*0030*/ 	.string	"-arch sm_100 -m 64 "



//--------------------- .note.nv.cuinfo           --------------------------
	.section	.note.nv.cuinfo,"",@"SHT_NOTE"
	.sectionflags	@"SHF_NOTE_NV_CUINFO"
        /*0018*/ 	.short	0x0002
        /*001a*/ 	.short	0x0064
        /*001c*/ 	.short	0x0082
	.zero		2


//--------------------- .nv.info                  --------------------------
	.section	.nv.info,"",@"SHT_CUDA_INFO"
	.align	4


	//----- nvinfo : EIATTR_REGCOUNT
	.align		4
        /*0000*/ 	.byte	0x04, 0x2f
        /*0002*/ 	.short	(.L_1 - .L_0)
	.align		4
.L_0:
        /*0004*/ 	.word	index@(_Z20l2CacheBandwidthTestPfS_i)
        /*0008*/ 	.word	0x00000013


	//----- nvinfo : EIATTR_FRAME_SIZE
	.align		4
.L_1:
        /*000c*/ 	.byte	0x04, 0x11
        /*000e*/ 	.short	(.L_3 - .L_2)
	.align		4
.L_2:
        /*0010*/ 	.word	index@(_Z20l2CacheBandwidthTestPfS_i)
        /*0014*/ 	.word	0x00000000


	//----- nvinfo : EIATTR_REGCOUNT
	.align		4
.L_3:
        /*0018*/ 	.byte	0x04, 0x2f
        /*001a*/ 	.short	(.L_5 - .L_4)
	.align		4
.L_4:
        /*001c*/ 	.word	index@(_Z14coalescingTestPfS_ii)
        /*0020*/ 	.word	0x00000020


	//----- nvinfo : EIATTR_FRAME_SIZE
	.align		4
.L_5:
        /*0024*/ 	.byte	0x04, 0x11
        /*0026*/ 	.short	(.L_7 - .L_6)
	.align		4
.L_6:
        /*0028*/ 	.word	index@(_Z14coalescingTestPfS_ii)
        /*002c*/ 	.word	0x00000000


	//----- nvinfo : EIATTR_REGCOUNT
	.align		4
.L_7:
        /*0030*/ 	.byte	0x04, 0x2f
        /*0032*/ 	.short	(.L_9 - .L_8)
	.align		4
.L_8:
        /*0034*/ 	.word	index@(_Z16sharedMemoryTestPfS_i)
        /*0038*/ 	.word	0x0000000d


	//----- nvinfo : EIATTR_FRAME_SIZE
	.align		4
.L_9:
        /*003c*/ 	.byte	0x04, 0x11
        /*003e*/ 	.short	(.L_11 - .L_10)
	.align		4
.L_10:
        /*0040*/ 	.word	index@($__internal_0_$__cuda_sm20_rem_u16)
        /*0044*/ 	.word	0x00000000


	//----- nvinfo : EIATTR_FRAME_SIZE
	.align		4
.L_11:
        /*0048*/ 	.byte	0x04, 0x11
        /*004a*/ 	.short	(.L_13 - .L_12)
	.align		4
.L_12:
        /*004c*/ 	.word	index@(_Z16sharedMemoryTestPfS_i)
        /*0050*/ 	.word	0x00000000


	//----- nvinfo : EIATTR_REGCOUNT
	.align		4
.L_13:
        /*0054*/ 	.byte	0x04, 0x2f
        /*0056*/ 	.short	(.L_15 - .L_14)
	.align		4
.L_14:
        /*0058*/ 	.word	index@(_Z16cacheHitRateTestPfS_ii)
        /*005c*/ 	.word	0x00000020


	//----- nvinfo : EIATTR_FRAME_SIZE
	.align		4
.L_15:
        /*0060*/ 	.byte	0x04, 0x11
        /*0062*/ 	.short	(.L_17 - .L_16)
	.align		4
.L_16:
        /*0064*/ 	.word	index@(_Z16cacheHitRateTestPfS_ii)
        /*0068*/ 	.word	0x00000000


	//----- nvinfo : EIATTR_MIN_STACK_SIZE
	.align		4
.L_17:
        /*006c*/ 	.byte	0x04, 0x12
        /*006e*/ 	.short	(.L_19 - .L_18)
	.align		4
.L_18:
        /*0070*/ 	.word	index@(_Z16cacheHitRateTestPfS_ii)
        /*0074*/ 	.word	0x00000000


	//----- nvinfo : EIATTR_MIN_STACK_SIZE
	.align		4
.L_19:
        /*0078*/ 	.byte	0x04, 0x12
        /*007a*/ 	.short	(.L_21 - .L_20)
	.align		4
.L_20:
        /*007c*/ 	.word	index@(_Z16sharedMemoryTestPfS_i)
        /*0080*/ 	.word	0x00000000


	//----- nvinfo : EIATTR_MIN_STACK_SIZE
	.align		4
.L_21:
        /*0084*/ 	.byte	0x04, 0x12
        /*0086*/ 	.short	(.L_23 - .L_22)
	.align		4
.L_22:
        /*0088*/ 	.word	index@(_Z14coalescingTestPfS_ii)
        /*008c*/ 	.word	0x00000000


	//----- nvinfo : EIATTR_MIN_STACK_SIZE
	.align		4
.L_23:
        /*0090*/ 	.byte	0x04, 0x12
        /*0092*/ 	.short	(.L_25 - .L_24)
	.align		4
.L_24:
        /*0094*/ 	.word	index@(_Z20l2CacheBandwidthTestPfS_i)
        /*0098*/ 	.word	0x00000000
.L_25:


//--------------------- .nv.compat                --------------------------
	.section	.nv.compat,"",@"SHT_CUDA_COMPAT_INFO"
	.align	4
        /*0000*/ 	.byte	0x02, 0x09, 0x00, 0x00, 0x02, 0x02, 0x01, 0x00, 0x02, 0x05, 0x05, 0x00, 0x03, 0x07, 0x01, 0x01
        /*0010*/ 	.byte	0x02, 0x03, 0x00, 0x00, 0x02, 0x06, 0x01, 0x00, 0x04, 0x0b, 0x08, 0x00, 0x01, 0x00, 0x00, 0x00
        /*0020*/ 	.byte	0x00, 0x00, 0x00, 0x00


//--------------------- .nv.info._Z16cacheHitRateTestPfS_ii --------------------------
	.section	.nv.info._Z16cacheHitRateTestPfS_ii,"",@"SHT_CUDA_INFO"
	.sectionflags	@""
	.align	4


	//----- nvinfo : EIATTR_CUDA_API_VERSION
	.align		4
        /*0000*/ 	.byte	0x04, 0x37
        /*0002*/ 	.short	(.L_27 - .L_26)
.L_26:
        /*0004*/ 	.word	0x00000082


	//----- nvinfo : EIATTR_KPARAM_INFO
	.align		4
.L_27:
        /*0008*/ 	.byte	0x04, 0x17
        /*000a*/ 	.short	(.L_29 - .L_28)
.L_28:
        /*000c*/ 	.word	0x00000000
        /*0010*/ 	.short	0x0003
        /*0012*/ 	.short	0x0014
        /*0014*/ 	.byte	0x00, 0xf0, 0x11, 0x00


	//----- nvinfo : EIATTR_KPARAM_INFO
	.align		4
.L_29:
        /*0018*/ 	.byte	0x04, 0x17
        /*001a*/ 	.short	(.L_31 - .L_30)
.L_30:
        /*001c*/ 	.word	0x00000000
        /*0020*/ 	.short	0x0002
        /*0022*/ 	.short	0x0010
        /*0024*/ 	.byte	0x00, 0xf0, 0x11, 0x00


	//----- nvinfo : EIATTR_KPARAM_INFO
	.align		4
.L_31:
        /*0028*/ 	.byte	0x04, 0x17
        /*002a*/ 	.short	(.L_33 - .L_32)
.L_32:
        /*002c*/ 	.word	0x00000000
        /*0030*/ 	.short	0x0001
        /*0032*/ 	.short	0x0008
        /*0034*/ 	.byte	0x00, 0xf5, 0x21, 0x00


	//----- nvinfo : EIATTR_KPARAM_INFO
	.align		4
.L_33:
        /*0038*/ 	.byte	0x04, 0x17
        /*003a*/ 	.short	(.L_35 - .L_34)
.L_34:
        /*003c*/ 	.word	0x00000000
        /*0040*/ 	.short	0x0000
        /*0042*/ 	.short	0x0000
        /*0044*/ 	.byte	0x00, 0xf5, 0x21, 0x00


	//----- nvinfo : EIATTR_SPARSE_MMA_MASK
	.align		4
.L_35:
        /*0048*/ 	.byte	0x03, 0x50
        /*004a*/ 	.short	0x0000


	//----- nvinfo : EIATTR_MAXREG_COUNT
	.align		4
        /*004c*/ 	.byte	0x03, 0x1b
        /*004e*/ 	.short	0x00ff


	//----- nvinfo : EIATTR_MERCURY_ISA_VERSION
	.align		4
        /*0050*/ 	.byte	0x03, 0x5f
        /*0052*/ 	.short	0x0101


	//----- nvinfo : EIATTR_VRC_CTA_INIT_COUNT
	.align		4
        /*0054*/ 	.byte	0x02, 0x4a
	.zero		1
	.zero		1


	//----- nvinfo : EIATTR_EXIT_INSTR_OFFSETS
	.align		4
        /*0058*/ 	.byte	0x04, 0x1c
        /*005a*/ 	.short	(.L_37 - .L_36)


	//   ....[0]....
.L_36:
        /*005c*/ 	.word	0x000017f0


	//----- nvinfo : EIATTR_CBANK_PARAM_SIZE
	.align		4
.L_37:
        /*0060*/ 	.byte	0x03, 0x19
        /*0062*/ 	.short	0x0018


	//----- nvinfo : EIATTR_PARAM_CBANK
	.align		4
        /*0064*/ 	.byte	0x04, 0x0a
        /*0066*/ 	.short	(.L_39 - .L_38)
	.align		4
.L_38:
        /*0068*/ 	.word	index@(.nv.constant0._Z16cacheHitRateTestPfS_ii)
        /*006c*/ 	.short	0x0380
        /*006e*/ 	.short	0x0018


	//----- nvinfo : EIATTR_SW_WAR
	.align		4
.L_39:
        /*0070*/ 	.byte	0x04, 0x36
        /*0072*/ 	.short	(.L_41 - .L_40)
.L_40:
        /*0074*/ 	.word	0x00000008
.L_41:


//--------------------- .nv.info._Z16sharedMemoryTestPfS_i --------------------------
	.section	.nv.info._Z16sharedMemoryTestPfS_i,"",@"SHT_CUDA_INFO"
	.sectionflags	@""
	.align	4


	//----- nvinfo : EIATTR_CUDA_API_VERSION
	.align		4
        /*0000*/ 	.byte	0x04, 0x37
        /*0002*/ 	.short	(.L_43 - .L_42)
.L_42:
        /*0004*/ 	.word	0x00000082


	//----- nvinfo : EIATTR_KPARAM_INFO
	.align		4
.L_43:
        /*0008*/ 	.byte	0x04, 0x17
        /*000a*/ 	.short	(.L_45 - .L_44)
.L_44:
        /*000c*/ 	.word	0x00000000
        /*0010*/ 	.short	0x0002
        /*0012*/ 	.short	0x0010
        /*0014*/ 	.byte	0x00, 0xf0, 0x11, 0x00


	//----- nvinfo : EIATTR_KPARAM_INFO
	.align		4
.L_45:
        /*0018*/ 	.byte	0x04, 0x17
        /*001a*/ 	.short	(.L_47 - .L_46)
.L_46:
        /*001c*/ 	.word	0x00000000
        /*0020*/ 	.short	0x0001
        /*0022*/ 	.short	0x0008
        /*0024*/ 	.byte	0x00, 0xf5, 0x21, 0x00


	//----- nvinfo : EIATTR_KPARAM_INFO
	.align		4
.L_47:
        /*0028*/ 	.byte	0x04, 0x17
        /*002a*/ 	.short	(.L_49 - .L_48)
.L_48:
        /*002c*/ 	.word	0x00000000
        /*0030*/ 	.short	0x0000
        /*0032*/ 	.short	0x0000
        /*0034*/ 	.byte	0x00, 0xf5, 0x21, 0x00


	//----- nvinfo : EIATTR_SPARSE_MMA_MASK
	.align		4
.L_49:
        /*0038*/ 	.byte	0x03, 0x50
        /*003a*/ 	.short	0x0000


	//----- nvinfo : EIATTR_MAXREG_COUNT
	.align		4
        /*003c*/ 	.byte	0x03, 0x1b
        /*003e*/ 	.short	0x00ff


	//----- nvinfo : EIATTR_NUM_BARRIERS
	.align		4
        /*0040*/ 	.byte	0x02, 0x4c
        /*0042*/ 	.byte	0x01
	.zero		1


	//----- nvinfo : EIATTR_MERCURY_ISA_VERSION
	.align		4
        /*0044*/ 	.byte	0x03, 0x5f
        /*0046*/ 	.short	0x0101


	//----- nvinfo : EIATTR_VRC_CTA_INIT_COUNT
	.align		4
        /*0048*/ 	.byte	0x02, 0x4a
	.zero		1
	.zero		1


	//----- nvinfo : EIATTR_EXIT_INSTR_OFFSETS
	.align		4
        /*004c*/ 	.byte	0x04, 0x1c
        /*004e*/ 	.short	(.L_51 - .L_50)


	//   ....[0]....
.L_50:
        /*0050*/ 	.word	0x00001350


	//   ....[1]....
        /*0054*/ 	.word	0x000013a0


	//----- nvinfo : EIATTR_CRS_STACK_SIZE
	.align		4
.L_51:
        /*0058*/ 	.byte	0x04, 0x1e
        /*005a*/ 	.short	(.L_53 - .L_52)
.L_52:
        /*005c*/ 	.word	0x00000000


	//----- nvinfo : EIATTR_CBANK_PARAM_SIZE
	.align		4
.L_53:
        /*0060*/ 	.byte	0x03, 0x19
        /*0062*/ 	.short	0x0014


	//----- nvinfo : EIATTR_PARAM_CBANK
	.align		4
        /*0064*/ 	.byte	0x04, 0x0a
        /*0066*/ 	.short	(.L_55 - .L_54)
	.align		4
.L_54:
        /*0068*/ 	.word	index@(.nv.constant0._Z16sharedMemoryTestPfS_i)
        /*006c*/ 	.short	0x0380
        /*006e*/ 	.short	0x0014


	//----- nvinfo : EIATTR_SW_WAR
	.align		4
.L_55:
        /*0070*/ 	.byte	0x04, 0x36
        /*0072*/ 	.short	(.L_57 - .L_56)
.L_56:
        /*0074*/ 	.word	0x00000008
.L_57:


//--------------------- .nv.info._Z14coalescingTestPfS_ii --------------------------
	.section	.nv.info._Z14coalescingTestPfS_ii,"",@"SHT_CUDA_INFO"
	.sectionflags	@""
	.align	4


	//----- nvinfo : EIATTR_CUDA_API_VERSION
	.align		4
        /*0000*/ 	.byte	0x04, 0x37
        /*0002*/ 	.short	(.L_59 - .L_58)
.L_58:
        /*0004*/ 	.word	0x00000082


	//----- nvinfo : EIATTR_KPARAM_INFO
	.align		4
.L_59:
        /*0008*/ 	.byte	0x04, 0x17
        /*000a*/ 	.short	(.L_61 - .L_60)
.L_60:
        /*000c*/ 	.word	0x00000000
        /*0010*/ 	.short	0x0003
        /*0012*/ 	.short	0x0014
        /*0014*/ 	.byte	0x00, 0xf0, 0x11, 0x00


	//----- nvinfo : EIATTR_KPARAM_INFO
	.align		4
.L_61:
        /*0018*/ 	.byte	0x04, 0x17
        /*001a*/ 	.short	(.L_63 - .L_62)
.L_62:
        /*001c*/ 	.word	0x00000000
        /*0020*/ 	.short	0x0002
        /*0022*/ 	.short	0x0010
        /*0024*/ 	.byte	0x00, 0xf0, 0x11, 0x00


	//----- nvinfo : EIATTR_KPARAM_INFO
	.align		4
.L_63:
        /*0028*/ 	.byte	0x04, 0x17
        /*002a*/ 	.short	(.L_65 - .L_64)
.L_64:
        /*002c*/ 	.word	0x00000000
        /*0030*/ 	.short	0x0001
        /*0032*/ 	.short	0x0008
        /*0034*/ 	.byte	0x00, 0xf5, 0x21, 0x00


	//----- nvinfo : EIATTR_KPARAM_INFO
	.align		4
.L_65:
        /*0038*/ 	.byte	0x04, 0x17
        /*003a*/ 	.short	(.L_67 - .L_66)
.L_66:
        /*003c*/ 	.word	0x00000000
        /*0040*/ 	.short	0x0000
        /*0042*/ 	.short	0x0000
        /*0044*/ 	.byte	0x00, 0xf5, 0x21, 0x00


	//----- nvinfo : EIATTR_SPARSE_MMA_MASK
	.align		4
.L_67:
        /*0048*/ 	.byte	0x03, 0x50
        /*004a*/ 	.short	0x0000


	//----- nvinfo : EIATTR_MAXREG_COUNT
	.align		4
        /*004c*/ 	.byte	0x03, 0x1b
        /*004e*/ 	.short	0x00ff


	//----- nvinfo : EIATTR_MERCURY_ISA_VERSION
	.align		4
        /*0050*/ 	.byte	0x03, 0x5f
        /*0052*/ 	.short	0x0101


	//----- nvinfo : EIATTR_VRC_CTA_INIT_COUNT
	.align		4
        /*0054*/ 	.byte	0x02, 0x4a
	.zero		1
	.zero		1


	//----- nvinfo : EIATTR_EXIT_INSTR_OFFSETS
	.align		4
        /*0058*/ 	.byte	0x04, 0x1c
        /*005a*/ 	.short	(.L_69 - .L_68)


	//   ....[0]....
.L_68:
        /*005c*/ 	.word	0x000023f0


	//----- nvinfo : EIATTR_CRS_STACK_SIZE
	.align		4
.L_69:
        /*0060*/ 	.byte	0x04, 0x1e
        /*0062*/ 	.short	(.L_71 - .L_70)
.L_70:
        /*0064*/ 	.word	0x00000000


	//----- nvinfo : EIATTR_CBANK_PARAM_SIZE
	.align		4
.L_71:
        /*0068*/ 	.byte	0x03, 0x19
        /*006a*/ 	.short	0x0018


	//----- nvinfo : EIATTR_PARAM_CBANK
	.align		4
        /*006c*/ 	.byte	0x04, 0x0a
        /*006e*/ 	.short	(.L_73 - .L_72)
	.align		4
.L_72:
        /*0070*/ 	.word	index@(.nv.constant0._Z14coalescingTestPfS_ii)
        /*0074*/ 	.short	0x0380
        /*0076*/ 	.short	0x0018


	//----- nvinfo : EIATTR_SW_WAR
	.align		4
.L_73:
        /*0078*/ 	.byte	0x04, 0x36
        /*007a*/ 	.short	(.L_75 - .L_74)
.L_74:
        /*007c*/ 	.word	0x00000008
.L_75:


//--------------------- .nv.info._Z20l2CacheBandwidthTestPfS_i --------------------------
	.section	.nv.info._Z20l2CacheBandwidthTestPfS_i,"",@"SHT_CUDA_INFO"
	.sectionflags	@""
	.align	4


	//----- nvinfo : EIATTR_CUDA_API_VERSION
	.align		4
        /*0000*/ 	.byte	0x04, 0x37
        /*0002*/ 	.short	(.L_77 - .L_76)
.L_76:
        /*0004*/ 	.word	0x00000082


	//----- nvinfo : EIATTR_KPARAM_INFO
	.align		4
.L_77:
        /*0008*/ 	.byte	0x04, 0x17
        /*000a*/ 	.short	(.L_79 - .L_78)
.L_78:
        /*000c*/ 	.word	0x00000000
        /*0010*/ 	.short	0x0002
        /*0012*/ 	.short	0x0010
        /*0014*/ 	.byte	0x00, 0xf0, 0x11, 0x00


	//----- nvinfo : EIATTR_KPARAM_INFO
	.align		4
.L_79:
        /*0018*/ 	.byte	0x04, 0x17
        /*001a*/ 	.short	(.L_81 - .L_80)
.L_80:
        /*001c*/ 	.word	0x00000000
        /*0020*/ 	.short	0x0001
        /*0022*/ 	.short	0x0008
        /*0024*/ 	.byte	0x00, 0xf5, 0x21, 0x00


	//----- nvinfo : EIATTR_KPARAM_INFO
	.align		4
.L_81:
        /*0028*/ 	.byte	0x04, 0x17
        /*002a*/ 	.short	(.L_83 - .L_82)
.L_82:
        /*002c*/ 	.word	0x00000000
        /*0030*/ 	.short	0x0000
        /*0032*/ 	.short	0x0000
        /*0034*/ 	.byte	0x00, 0xf5, 0x21, 0x00


	//----- nvinfo : EIATTR_SPARSE_MMA_MASK
	.align		4
.L_83:
        /*0038*/ 	.byte	0x03, 0x50
        /*003a*/ 	.short	0x0000


	//----- nvinfo : EIATTR_MAXREG_COUNT
	.align		4
        /*003c*/ 	.byte	0x03, 0x1b
        /*003e*/ 	.short	0x00ff


	//----- nvinfo : EIATTR_MERCURY_ISA_VERSION
	.align		4
        /*0040*/ 	.byte	0x03, 0x5f
        /*0042*/ 	.short	0x0101


	//----- nvinfo : EIATTR_VRC_CTA_INIT_COUNT
	.align		4
        /*0044*/ 	.byte	0x02, 0x4a
	.zero		1
	.zero		1


	//----- nvinfo : EIATTR_EXIT_INSTR_OFFSETS
	.align		4
        /*0048*/ 	.byte	0x04, 0x1c
        /*004a*/ 	.short	(.L_85 - .L_84)


	//   ....[0]....
.L_84:
        /*004c*/ 	.word	0x00000330


	//----- nvinfo : EIATTR_CRS_STACK_SIZE
	.align		4
.L_85:
        /*0050*/ 	.byte	0x04, 0x1e
        /*0052*/ 	.short	(.L_87 - .L_86)
.L_86:
        /*0054*/ 	.word	0x00000000


	//----- nvinfo : EIATTR_CBANK_PARAM_SIZE
	.align		4
.L_87:
        /*0058*/ 	.byte	0x03, 0x19
        /*005a*/ 	.short	0x0014


	//----- nvinfo : EIATTR_PARAM_CBANK
	.align		4
        /*005c*/ 	.byte	0x04, 0x0a
        /*005e*/ 	.short	(.L_89 - .L_88)
	.align		4
.L_88:
        /*0060*/ 	.word	index@(.nv.constant0._Z20l2CacheBandwidthTestPfS_i)
        /*0064*/ 	.short	0x0380
        /*0066*/ 	.short	0x0014


	//----- nvinfo : EIATTR_SW_WAR
	.align		4
.L_89:
        /*0068*/ 	.byte	0x04, 0x36
        /*006a*/ 	.short	(.L_91 - .L_90)
.L_90:
        /*006c*/ 	.word	0x00000008
.L_91:


//--------------------- .nv.callgraph             --------------------------
	.section	.nv.callgraph,"",@"SHT_CUDA_CALLGRAPH"
	.align	4
	.sectionentsize	8
	.align		4
        /*0000*/ 	.word	0x00000000
	.align		4
        /*0004*/ 	.word	0xffffffff
	.align		4
        /*0008*/ 	.word	0x00000000
	.align		4
        /*000c*/ 	.word	0xfffffffe
	.align		4
        /*0010*/ 	.word	0x00000000
	.align		4
        /*0014*/ 	.word	0xfffffffd
	.align		4
        /*0018*/ 	.word	0x00000000
	.align		4
        /*001c*/ 	.word	0xfffffffc


//--------------------- .text._Z16cacheHitRateTestPfS_ii --------------------------
	.section	.text._Z16cacheHitRateTestPfS_ii,"ax",@progbits
	.align	128
        .global         _Z16cacheHitRateTestPfS_ii
        .type           _Z16cacheHitRateTestPfS_ii,@function
        .size           _Z16cacheHitRateTestPfS_ii,(.L_x_24 - _Z16cacheHitRateTestPfS_ii)
        .other          _Z16cacheHitRateTestPfS_ii,@"STO_CUDA_ENTRY STV_DEFAULT"
_Z16cacheHitRateTestPfS_ii:
.text._Z16cacheHitRateTestPfS_ii:
[----:B------:R-:W-:Y:S01]  /*0000*/  LDC R1, c[0x0][0x37c] ;  /* 0x0000df00ff017b82 */ /* 0x000fe20000000800 */
[----:B------:R-:W0:Y:S01]  /*0010*/  S2R R5, SR_TID.X ;  /* 0x0000000000057919 */ /* 0x000e220000002100 */
[----:B------:R-:W1:Y:S06]  /*0020*/  LDCU UR4, c[0x0][0x394] ;  /* 0x00007280ff0477ac */ /* 0x000e6c0008000800 */
[----:B------:R-:W0:Y:S01]  /*0030*/  S2UR UR5, SR_CTAID.X ;  /* 0x00000000000579c3 */ /* 0x000e220000002500 */
[----:B------:R-:W-:Y:S01]  /*0040*/  HFMA2 R25, -RZ, RZ, 0, 0 ;  /* 0x00000000ff197431 */ /* 0x000fe200000001ff */
[----:B------:R-:W2:Y:S06]  /*0050*/  LDCU.64 UR6, c[0x0][0x358] ;  /* 0x00006b00ff0677ac */ /* 0x000eac0008000a00 */
[----:B------:R-:W0:Y:S01]  /*0060*/  LDC R0, c[0x0][0x360] ;  /* 0x0000d800ff007b82 */ /* 0x000e220000000800 */
[----:B-1----:R-:W-:Y:S01]  /*0070*/  UISETP.GE.AND UP0, UPT, UR4, 0x1, UPT ;  /* 0x000000010400788c */ /* 0x002fe2000bf06270 */
[----:B0-----:R-:W-:-:S08]  /*0080*/  IMAD R5, R0, UR5, R5 ;  /* 0x0000000500057c24 */ /* 0x001fd0000f8e0205 */
[----:B--2---:R-:W-:Y:S05]  /*0090*/  BRA.U !UP0, `(.L_x_0) ;  /* 0x0000001508c87547 */ /* 0x004fea000b800000 */
[----:B------:R-:W0:Y:S01]  /*00a0*/  LDC R25, c[0x0][0x390] ;  /* 0x0000e400ff197b82 */ /* 0x000e220000000800 */
[C---:B------:R-:W-:Y:S02]  /*00b0*/  IADD3 R8, PT, PT, R5.reuse, 0x2, RZ ;  /* 0x0000000205087810 */ /* 0x040fe40007ffe0ff */
[C---:B------:R-:W-:Y:S02]  /*00c0*/  IADD3 R6, PT, PT, R5.reuse, 0x1, RZ ;  /* 0x0000000105067810 */ /* 0x040fe40007ffe0ff */
[----:B------:R-:W-:Y:S02]  /*00d0*/  IABS R28, R8 ;  /* 0x00000008001c7213 */ /* 0x000fe40000000000 */
[----:B------:R-:W-:Y:S02]  /*00e0*/  IABS R19, R6 ;  /* 0x0000000600137213 */ /* 0x000fe40000000000 */
[C---:B------:R-:W-:Y:S02]  /*00f0*/  IADD3 R9, PT, PT, R5.reuse, 0x3, RZ ;  /* 0x0000000305097810 */ /* 0x040fe40007ffe0ff */
[----:B------:R-:W-:-:S02]  /*0100*/  IADD3 R13, PT, PT, R5, 0x4, RZ ;  /* 0x00000004050d7810 */ /* 0x000fc40007ffe0ff */
[----:B------:R-:W-:Y:S02]  /*0110*/  IABS R26, R9 ;  /* 0x00000009001a7213 */ /* 0x000fe40000000000 */
[----:B------:R-:W-:Y:S02]  /*0120*/  IADD3 R10, PT, PT, R5, 0x5, RZ ;  /* 0x00000005050a7810 */ /* 0x000fe40007ffe0ff */
[----:B------:R-:W-:Y:S02]  /*0130*/  ISETP.GE.AND P0, PT, R6, RZ, PT ;  /* 0x000000ff0600720c */ /* 0x000fe40003f06270 */
[----:B------:R-:W-:Y:S02]  /*0140*/  IABS R24, R10 ;  /* 0x0000000a00187213 */ /* 0x000fe40000000000 */
[----:B------:R-:W-:Y:S02]  /*0150*/  ISETP.GE.AND P1, PT, R9, RZ, PT ;  /* 0x000000ff0900720c */ /* 0x000fe40003f26270 */
[----:B------:R-:W-:-:S02]  /*0160*/  IADD3 R12, PT, PT, R5, 0x6, RZ ;  /* 0x00000006050c7810 */ /* 0x000fc40007ffe0ff */
[----:B0-----:R-:W-:Y:S02]  /*0170*/  IABS R7, R25 ;  /* 0x0000001900077213 */ /* 0x001fe40000000000 */
[C---:B------:R-:W-:Y:S02]  /*0180*/  IADD3 R9, PT, PT, R5.reuse, 0x8, RZ ;  /* 0x0000000805097810 */ /* 0x040fe40007ffe0ff */
[----:B------:R-:W0:Y:S01]  /*0190*/  I2F.RP R0, R7 ;  /* 0x0000000700007306 */ /* 0x000e220000209400 */
[----:B------:R-:W-:Y:S02]  /*01a0*/  ISETP.GE.AND P2, PT, R8, RZ, PT ;  /* 0x000000ff0800720c */ /* 0x000fe40003f46270 */
[----:B------:R-:W-:Y:S02]  /*01b0*/  IABS R8, R12 ;  /* 0x0000000c00087213 */ /* 0x000fe40000000000 */
[----:B------:R-:W-:Y:S02]  /*01c0*/  IABS R18, R9 ;  /* 0x0000000900127213 */ /* 0x000fe40000000000 */
[----:B------:R-:W-:Y:S01]  /*01d0*/  IADD3 R20, PT, PT, R5, 0xa, RZ ;  /* 0x0000000a05147810 */ /* 0x000fe20007ffe0ff */
[----:B0-----:R-:W0:Y:S02]  /*01e0*/  MUFU.RCP R0, R0 ;  /* 0x0000000000007308 */ /* 0x001e240000001000 */
[----:B0-----:R-:W-:-:S06]  /*01f0*/  IADD3 R2, PT, PT, R0, 0xffffffe, RZ ;  /* 0x0ffffffe00027810 */ /* 0x001fcc0007ffe0ff */
[----:B------:R0:W1:Y:S02]  /*0200*/  F2I.FTZ.U32.TRUNC.NTZ R3, R2 ;  /* 0x0000000200037305 */ /* 0x000064000021f000 */
[----:B0-----:R-:W-:Y:S02]  /*0210*/  MOV R2, RZ ;  /* 0x000000ff00027202 */ /* 0x001fe40000000f00 */
[----:B-1----:R-:W-:-:S05]  /*0220*/  IADD3 R4, PT, PT, RZ, -R3, RZ ;  /* 0x80000003ff047210 */ /* 0x002fca0007ffe0ff */
[----:B------:R-:W-:-:S04]  /*0230*/  IMAD R11, R4, R7, RZ ;  /* 0x00000007040b7224 */ /* 0x000fc800078e02ff */
[----:B------:R-:W-:Y:S01]  /*0240*/  IMAD.HI.U32 R4, R3, R11, R2 ;  /* 0x0000000b03047227 */ /* 0x000fe200078e0002 */
[----:B------:R-:W-:-:S04]  /*0250*/  IADD3 R11, PT, PT, R5, 0x7, RZ ;  /* 0x00000007050b7810 */ /* 0x000fc80007ffe0ff */
[----:B------:R-:W-:Y:S01]  /*0260*/  IABS R22, R11 ;  /* 0x0000000b00167213 */ /* 0x000fe20000000000 */
[----:B------:R-:W-:-:S04]  /*0270*/  IMAD.HI.U32 R2, R4, R28, RZ ;  /* 0x0000001c04027227 */ /* 0x000fc800078e00ff */
[----:B------:R-:W-:Y:S01]  /*0280*/  IMAD.HI.U32 R0, R4, R19, RZ ;  /* 0x0000001304007227 */ /* 0x000fe200078e00ff */
[----:B------:R-:W-:-:S03]  /*0290*/  IADD3 R2, PT, PT, -R2, RZ, RZ ;  /* 0x000000ff02027210 */ /* 0x000fc60007ffe1ff */
[----:B------:R-:W-:Y:S01]  /*02a0*/  IMAD.HI.U32 R3, R4, R26, RZ ;  /* 0x0000001a04037227 */ /* 0x000fe200078e00ff */
[----:B------:R-:W-:-:S03]  /*02b0*/  IADD3 R0, PT, PT, -R0, RZ, RZ ;  /* 0x000000ff00007210 */ /* 0x000fc60007ffe1ff */
[----:B------:R-:W-:Y:S01]  /*02c0*/  IMAD R28, R7, R2, R28 ;  /* 0x00000002071c7224 */ /* 0x000fe200078e021c */
[----:B------:R-:W-:Y:S01]  /*02d0*/  IADD3 R3, PT, PT, -R3, RZ, RZ ;  /* 0x000000ff03037210 */ /* 0x000fe20007ffe1ff */
[C---:B------:R-:W-:Y:S02]  /*02e0*/  IMAD R19, R7.reuse, R0, R19 ;  /* 0x0000000007137224 */ /* 0x040fe400078e0213 */
[----:B------:R-:W-:Y:S01]  /*02f0*/  IMAD.HI.U32 R2, R4, R24, RZ ;  /* 0x0000001804027227 */ /* 0x000fe200078e00ff */
[C---:B------:R-:W-:Y:S02]  /*0300*/  ISETP.GT.U32.AND P4, PT, R7.reuse, R28, PT ;  /* 0x0000001c0700720c */ /* 0x040fe40003f84070 */
[C---:B------:R-:W-:Y:S01]  /*0310*/  ISETP.GT.U32.AND P3, PT, R7.reuse, R19, PT ;  /* 0x000000130700720c */ /* 0x040fe20003f64070 */
[----:B------:R-:W-:Y:S01]  /*0320*/  IMAD R26, R7, R3, R26 ;  /* 0x00000003071a7224 */ /* 0x000fe200078e021a */
[----:B------:R-:W-:Y:S02]  /*0330*/  IABS R3, R13 ;  /* 0x0000000d00037213 */ /* 0x000fe40000000000 */
[----:B------:R-:W-:-:S03]  /*0340*/  IADD3 R6, PT, PT, -R2, RZ, RZ ;  /* 0x000000ff02067210 */ /* 0x000fc60007ffe1ff */
[----:B------:R-:W-:-:S04]  /*0350*/  IMAD.HI.U32 R0, R4, R3, RZ ;  /* 0x0000000304007227 */ /* 0x000fc800078e00ff */
[-C--:B------:R-:W-:Y:S01]  /*0360*/  @!P4 IADD3 R28, PT, PT, R28, -R7.reuse, RZ ;  /* 0x800000071c1cc210 */ /* 0x080fe20007ffe0ff */
[C---:B------:R-:W-:Y:S01]  /*0370*/  IMAD R24, R7.reuse, R6, R24 ;  /* 0x0000000607187224 */ /* 0x040fe200078e0218 */
[C---:B------:R-:W-:Y:S01]  /*0380*/  ISETP.GT.U32.AND P4, PT, R7.reuse, R26, PT ;  /* 0x0000001a0700720c */ /* 0x040fe20003f84070 */
[----:B------:R-:W-:Y:S01]  /*0390*/  IMAD.HI.U32 R6, R4, R18, RZ ;  /* 0x0000001204067227 */ /* 0x000fe200078e00ff */
[----:B------:R-:W-:Y:S02]  /*03a0*/  ISETP.GT.U32.AND P5, PT, R7, R28, PT ;  /* 0x0000001c0700720c */ /* 0x000fe40003fa4070 */
[----:B------:R-:W-:Y:S02]  /*03b0*/  @!P3 IADD3 R19, PT, PT, R19, -R7, RZ ;  /* 0x800000071313b210 */ /* 0x000fe40007ffe0ff */
[----:B------:R-:W-:Y:S02]  /*03c0*/  IADD3 R0, PT, PT, -R0, RZ, RZ ;  /* 0x000000ff00007210 */ /* 0x000fe40007ffe1ff */
[----:B------:R-:W-:-:S02]  /*03d0*/  ISETP.GT.U32.AND P6, PT, R7, R19, PT ;  /* 0x000000130700720c */ /* 0x000fc40003fc4070 */
[----:B------:R-:W-:Y:S01]  /*03e0*/  IADD3 R6, PT, PT, -R6, RZ, RZ ;  /* 0x000000ff06067210 */ /* 0x000fe20007ffe1ff */
[C---:B------:R-:W-:Y:S02]  /*03f0*/  IMAD R2, R7.reuse, R0, R3 ;  /* 0x0000000007027224 */ /* 0x040fe400078e0203 */
[-C--:B------:R-:W-:Y:S01]  /*0400*/  @!P4 IADD3 R26, PT, PT, R26, -R7.reuse, RZ ;  /* 0x800000071a1ac210 */ /* 0x080fe20007ffe0ff */
[----:B------:R-:W-:Y:S01]  /*0410*/  IMAD.HI.U32 R3, R4, R22, RZ ;  /* 0x0000001604037227 */ /* 0x000fe200078e00ff */
[-C--:B------:R-:W-:Y:S02]  /*0420*/  @!P5 IADD3 R28, PT, PT, R28, -R7.reuse, RZ ;  /* 0x800000071c1cd210 */ /* 0x080fe40007ffe0ff */
[----:B------:R-:W-:Y:S01]  /*0430*/  ISETP.GT.U32.AND P5, PT, R7, R26, PT ;  /* 0x0000001a0700720c */ /* 0x000fe20003fa4070 */
[----:B------:R-:W-:Y:S01]  /*0440*/  IMAD.HI.U32 R0, R4, R8, RZ ;  /* 0x0000000804007227 */ /* 0x000fe200078e00ff */
[----:B------:R-:W-:Y:S02]  /*0450*/  IADD3 R3, PT, PT, -R3, RZ, RZ ;  /* 0x000000ff03037210 */ /* 0x000fe40007ffe1ff */
[----:B------:R-:W-:Y:S01]  /*0460*/  @!P6 IADD3 R19, PT, PT, R19, -R7, RZ ;  /* 0x800000071313e210 */ /* 0x000fe20007ffe0ff */
[C---:B------:R-:W-:Y:S01]  /*0470*/  IMAD R18, R7.reuse, R6, R18 ;  /* 0x0000000607127224 */ /* 0x040fe200078e0212 */
[C---:B------:R-:W-:Y:S01]  /*0480*/  ISETP.GT.U32.AND P6, PT, R7.reuse, R24, PT ;  /* 0x000000180700720c */ /* 0x040fe20003fc4070 */
[C---:B------:R-:W-:Y:S01]  /*0490*/  IMAD R22, R7.reuse, R3, R22 ;  /* 0x0000000307167224 */ /* 0x040fe200078e0216 */
[----:B------:R-:W-:-:S02]  /*04a0*/  ISETP.GT.U32.AND P3, PT, R7, R2, PT ;  /* 0x000000020700720c */ /* 0x000fc40003f64070 */
[----:B------:R-:W-:Y:S02]  /*04b0*/  IADD3 R0, PT, PT, -R0, RZ, RZ ;  /* 0x000000ff00007210 */ /* 0x000fe40007ffe1ff */
[----:B------:R-:W-:Y:S02]  /*04c0*/  IADD3 R6, PT, PT, R5, 0x9, RZ ;  /* 0x0000000905067810 */ /* 0x000fe40007ffe0ff */
[-C--:B------:R-:W-:Y:S01]  /*04d0*/  @!P5 IADD3 R26, PT, PT, R26, -R7.reuse, RZ ;  /* 0x800000071a1ad210 */ /* 0x080fe20007ffe0ff */
[C---:B------:R-:W-:Y:S01]  /*04e0*/  IMAD R0, R7.reuse, R0, R8 ;  /* 0x0000000007007224 */ /* 0x040fe200078e0208 */
[----:B------:R-:W-:Y:S02]  /*04f0*/  ISETP.GT.U32.AND P5, PT, R7, R22, PT ;  /* 0x000000160700720c */ /* 0x000fe40003fa4070 */
[----:B------:R-:W-:Y:S02]  /*0500*/  @!P0 IADD3 R19, PT, PT, -R19, RZ, RZ ;  /* 0x000000ff13138210 */ /* 0x000fe40007ffe1ff */
[----:B------:R-:W-:-:S02]  /*0510*/  @!P6 IADD3 R24, PT, PT, R24, -R7, RZ ;  /* 0x800000071818e210 */ /* 0x000fc40007ffe0ff */
[-C--:B------:R-:W-:Y:S02]  /*0520*/  @!P3 IADD3 R2, PT, PT, R2, -R7.reuse, RZ ;  /* 0x800000070202b210 */ /* 0x080fe40007ffe0ff */
[C---:B------:R-:W-:Y:S02]  /*0530*/  ISETP.GT.U32.AND P3, PT, R7.reuse, R0, PT ;  /* 0x000000000700720c */ /* 0x040fe40003f64070 */
[C---:B------:R-:W-:Y:S02]  /*0540*/  ISETP.GT.U32.AND P0, PT, R7.reuse, R24, PT ;  /* 0x000000180700720c */ /* 0x040fe40003f04070 */
[----:B------:R-:W-:Y:S02]  /*0550*/  IABS R8, R6 ;  /* 0x0000000600087213 */ /* 0x000fe40000000000 */
[----:B------:R-:W-:Y:S02]  /*0560*/  @!P5 IADD3 R22, PT, PT, R22, -R7, RZ ;  /* 0x800000071616d210 */ /* 0x000fe40007ffe0ff */
[C---:B------:R-:W-:Y:S01]  /*0570*/  ISETP.GT.U32.AND P6, PT, R7.reuse, R2, PT ;  /* 0x000000020700720c */ /* 0x040fe20003fc4070 */
[----:B------:R-:W-:Y:S01]  /*0580*/  IMAD.HI.U32 R3, R4, R8, RZ ;  /* 0x0000000804037227 */ /* 0x000fe200078e00ff */
[----:B------:R-:W-:-:S02]  /*0590*/  ISETP.GT.U32.AND P5, PT, R7, R22, PT ;  /* 0x000000160700720c */ /* 0x000fc40003fa4070 */
[----:B------:R-:W-:Y:S02]  /*05a0*/  @!P2 IADD3 R28, PT, PT, -R28, RZ, RZ ;  /* 0x000000ff1c1ca210 */ /* 0x000fe40007ffe1ff */
[----:B------:R-:W-:Y:S02]  /*05b0*/  IADD3 R3, PT, PT, -R3, RZ, RZ ;  /* 0x000000ff03037210 */ /* 0x000fe40007ffe1ff */
[-C--:B------:R-:W-:Y:S02]  /*05c0*/  @!P3 IADD3 R0, PT, PT, R0, -R7.reuse, RZ ;  /* 0x800000070000b210 */ /* 0x080fe40007ffe0ff */
[----:B------:R-:W-:Y:S02]  /*05d0*/  ISETP.GE.AND P3, PT, R10, RZ, PT ;  /* 0x000000ff0a00720c */ /* 0x000fe40003f66270 */
[----:B------:R-:W-:Y:S02]  /*05e0*/  @!P0 IADD3 R24, PT, PT, R24, -R7, RZ ;  /* 0x8000000718188210 */ /* 0x000fe40007ffe0ff */
[----:B------:R-:W-:Y:S01]  /*05f0*/  ISETP.GE.AND P0, PT, R12, RZ, PT ;  /* 0x000000ff0c00720c */ /* 0x000fe20003f06270 */
[----:B------:R-:W-:Y:S01]  /*0600*/  IMAD R12, R7, R3, R8 ;  /* 0x00000003070c7224 */ /* 0x000fe200078e0208 */
[----:B------:R-:W-:-:S02]  /*0610*/  IABS R10, R20 ;  /* 0x00000014000a7213 */ /* 0x000fc40000000000 */
[-C--:B------:R-:W-:Y:S02]  /*0620*/  @!P6 IADD3 R2, PT, PT, R2, -R7.reuse, RZ ;  /* 0x800000070202e210 */ /* 0x080fe40007ffe0ff */
[C---:B------:R-:W-:Y:S01]  /*0630*/  ISETP.GT.U32.AND P6, PT, R7.reuse, R18, PT ;  /* 0x000000120700720c */ /* 0x040fe20003fc4070 */
[----:B------:R-:W-:Y:S01]  /*0640*/  IMAD.HI.U32 R3, R4, R10, RZ ;  /* 0x0000000a04037227 */ /* 0x000fe200078e00ff */
[----:B------:R-:W-:Y:S02]  /*0650*/  @!P5 IADD3 R22, PT, PT, R22, -R7, RZ ;  /* 0x800000071616d210 */ /* 0x000fe40007ffe0ff */
[C---:B------:R-:W-:Y:S02]  /*0660*/  ISETP.GT.U32.AND P5, PT, R7.reuse, R12, PT ;  /* 0x0000000c0700720c */ /* 0x040fe40003fa4070 */
[----:B------:R-:W-:Y:S02]  /*0670*/  ISETP.GT.U32.AND P2, PT, R7, R0, PT ;  /* 0x000000000700720c */ /* 0x000fe40003f44070 */
[----:B------:R-:W-:-:S02]  /*0680*/  IADD3 R3, PT, PT, -R3, RZ, RZ ;  /* 0x000000ff03037210 */ /* 0x000fc40007ffe1ff */
[----:B------:R-:W-:Y:S02]  /*0690*/  ISETP.GE.AND P4, PT, R13, RZ, PT ;  /* 0x000000ff0d00720c */ /* 0x000fe40003f86270 */
[----:B------:R-:W-:Y:S01]  /*06a0*/  IADD3 R13, PT, PT, R5, 0xd, RZ ;  /* 0x0000000d050d7810 */ /* 0x000fe20007ffe0ff */
[C---:B------:R-:W-:Y:S01]  /*06b0*/  IMAD R10, R7.reuse, R3, R10 ;  /* 0x00000003070a7224 */ /* 0x040fe200078e020a */
[----:B------:R-:W-:Y:S02]  /*06c0*/  @!P6 IADD3 R18, PT, PT, R18, -R7, RZ ;  /* 0x800000071212e210 */ /* 0x000fe40007ffe0ff */
[----:B------:R-:W-:Y:S02]  /*06d0*/  IABS R8, R13 ;  /* 0x0000000d00087213 */ /* 0x000fe40000000000 */
[----:B------:R-:W-:Y:S02]  /*06e0*/  @!P5 IADD3 R12, PT, PT, R12, -R7, RZ ;  /* 0x800000070c0cd210 */ /* 0x000fe40007ffe0ff */
[C---:B------:R-:W-:Y:S01]  /*06f0*/  ISETP.GT.U32.AND P5, PT, R7.reuse, R10, PT ;  /* 0x0000000a0700720c */ /* 0x040fe20003fa4070 */
[----:B------:R-:W-:Y:S01]  /*0700*/  IMAD.HI.U32 R15, R4, R8, RZ ;  /* 0x00000008040f7227 */ /* 0x000fe200078e00ff */
[----:B------:R-:W-:-:S02]  /*0710*/  ISETP.GT.U32.AND P6, PT, R7, R18, PT ;  /* 0x000000120700720c */ /* 0x000fc40003fc4070 */
[----:B------:R-:W-:Y:S02]  /*0720*/  @!P2 IADD3 R0, PT, PT, R0, -R7, RZ ;  /* 0x800000070000a210 */ /* 0x000fe40007ffe0ff */
[----:B------:R-:W-:Y:S02]  /*0730*/  ISETP.GE.AND P2, PT, R9, RZ, PT ;  /* 0x000000ff0900720c */ /* 0x000fe40003f46270 */
[----:B------:R-:W-:Y:S02]  /*0740*/  IADD3 R9, PT, PT, R5, 0xb, RZ ;  /* 0x0000000b05097810 */ /* 0x000fe40007ffe0ff */
[----:B------:R-:W-:Y:S02]  /*0750*/  @!P1 IADD3 R26, PT, PT, -R26, RZ, RZ ;  /* 0x000000ff1a1a9210 */ /* 0x000fe40007ffe1ff */
[----:B------:R-:W-:Y:S02]  /*0760*/  ISETP.GE.AND P1, PT, R11, RZ, PT ;  /* 0x000000ff0b00720c */ /* 0x000fe40003f26270 */
[----:B------:R-:W-:-:S02]  /*0770*/  IADD3 R11, PT, PT, R5, 0xc, RZ ;  /* 0x0000000c050b7810 */ /* 0x000fc40007ffe0ff */
[----:B------:R-:W-:Y:S02]  /*0780*/  IABS R16, R9 ;  /* 0x0000000900107213 */ /* 0x000fe40000000000 */
[----:B------:R-:W-:Y:S02]  /*0790*/  IABS R14, R11 ;  /* 0x0000000b000e7213 */ /* 0x000fe40000000000 */
[----:B------:R-:W-:Y:S01]  /*07a0*/  IADD3 R17, PT, PT, -R15, RZ, RZ ;  /* 0x000000ff0f117210 */ /* 0x000fe20007ffe1ff */
[----:B------:R-:W-:Y:S01]  /*07b0*/  IMAD.HI.U32 R3, R4, R16, RZ ;  /* 0x0000001004037227 */ /* 0x000fe200078e00ff */
[----:B------:R-:W-:Y:S02]  /*07c0*/  @!P5 IADD3 R10, PT, PT, R10, -R7, RZ ;  /* 0x800000070a0ad210 */ /* 0x000fe40007ffe0ff */
[----:B------:R-:W-:Y:S01]  /*07d0*/  @!P4 IADD3 R2, PT, PT, -R2, RZ, RZ ;  /* 0x000000ff0202c210 */ /* 0x000fe20007ffe1ff */
[----:B------:R-:W-:Y:S01]  /*07e0*/  IMAD R8, R7, R17, R8 ;  /* 0x0000001107087224 */ /* 0x000fe200078e0208 */
[----:B------:R-:W-:-:S02]  /*07f0*/  @!P6 IADD3 R18, PT, PT, R18, -R7, RZ ;  /* 0x800000071212e210 */ /* 0x000fc40007ffe0ff */
[C---:B------:R-:W-:Y:S02]  /*0800*/  ISETP.GT.U32.AND P4, PT, R7.reuse, R12, PT ;  /* 0x0000000c0700720c */ /* 0x040fe40003f84070 */
[----:B------:R-:W-:Y:S01]  /*0810*/  ISETP.GE.AND P6, PT, R6, RZ, PT ;  /* 0x000000ff0600720c */ /* 0x000fe20003fc6270 */
[----:B------:R-:W-:Y:S01]  /*0820*/  IMAD.HI.U32 R6, R4, R14, RZ ;  /* 0x0000000e04067227 */ /* 0x000fe200078e00ff */
[----:B------:R-:W-:Y:S02]  /*0830*/  ISETP.GT.U32.AND P5, PT, R7, R10, PT ;  /* 0x0000000a0700720c */ /* 0x000fe40003fa4070 */
[----:B------:R-:W-:Y:S02]  /*0840*/  IADD3 R3, PT, PT, -R3, RZ, RZ ;  /* 0x000000ff03037210 */ /* 0x000fe40007ffe1ff */
[----:B------:R-:W-:Y:S02]  /*0850*/  IADD3 R15, PT, PT, R5, 0xe, RZ ;  /* 0x0000000e050f7810 */ /* 0x000fe40007ffe0ff */
[----:B------:R-:W-:Y:S01]  /*0860*/  IABS R17, R5 ;  /* 0x0000000500117213 */ /* 0x000fe20000000000 */
[----:B------:R-:W-:Y:S01]  /*0870*/  IMAD R16, R7, R3, R16 ;  /* 0x0000000307107224 */ /* 0x000fe200078e0210 */
[----:B------:R-:W-:-:S02]  /*0880*/  IADD3 R6, PT, PT, -R6, RZ, RZ ;  /* 0x000000ff06067210 */ /* 0x000fc40007ffe1ff */
[----:B------:R-:W-:Y:S01]  /*0890*/  IABS R21, R15 ;  /* 0x0000000f00157213 */ /* 0x000fe20000000000 */
[----:B------:R-:W-:Y:S01]  /*08a0*/  IMAD.HI.U32 R3, R4, R17, RZ ;  /* 0x0000001104037227 */ /* 0x000fe200078e00ff */
[----:B------:R-:W-:Y:S02]  /*08b0*/  @!P4 IADD3 R12, PT, PT, R12, -R7, RZ ;  /* 0x800000070c0cc210 */ /* 0x000fe40007ffe0ff */
[C---:B------:R-:W-:Y:S01]  /*08c0*/  ISETP.GT.U32.AND P4, PT, R7.reuse, R16, PT ;  /* 0x000000100700720c */ /* 0x040fe20003f84070 */
[----:B------:R-:W-:Y:S01]  /*08d0*/  IMAD R14, R7, R6, R14 ;  /* 0x00000006070e7224 */ /* 0x000fe200078e020e */
[----:B------:R-:W-:Y:S01]  /*08e0*/  IADD3 R3, PT, PT, -R3, RZ, RZ ;  /* 0x000000ff03037210 */ /* 0x000fe20007ffe1ff */
[----:B------:R-:W-:Y:S01]  /*08f0*/  IMAD.HI.U32 R6, R4, R21, RZ ;  /* 0x0000001504067227 */ /* 0x000fe200078e00ff */
[----:B------:R-:W-:Y:S02]  /*0900*/  @!P5 IADD3 R10, PT, PT, R10, -R7, RZ ;  /* 0x800000070a0ad210 */ /* 0x000fe40007ffe0ff */
[C---:B------:R-:W-:Y:S01]  /*0910*/  ISETP.GT.U32.AND P5, PT, R7.reuse, R14, PT ;  /* 0x0000000e0700720c */ /* 0x040fe20003fa4070 */
[----:B------:R-:W-:Y:S01]  /*0920*/  IMAD R3, R7, R3, R17 ;  /* 0x0000000307037224 */ /* 0x000fe200078e0211 */
[----:B------:R-:W-:-:S02]  /*0930*/  IADD3 R6, PT, PT, -R6, RZ, RZ ;  /* 0x000000ff06067210 */ /* 0x000fc40007ffe1ff */
[----:B------:R-:W-:Y:S02]  /*0940*/  IADD3 R17, PT, PT, R5, 0xf, RZ ;  /* 0x0000000f05117810 */ /* 0x000fe40007ffe0ff */
[----:B------:R-:W-:Y:S01]  /*0950*/  @!P1 IADD3 R22, PT, PT, -R22, RZ, RZ ;  /* 0x000000ff16169210 */ /* 0x000fe20007ffe1ff */
[C---:B------:R-:W-:Y:S01]  /*0960*/  IMAD R6, R7.reuse, R6, R21 ;  /* 0x0000000607067224 */ /* 0x040fe200078e0215 */
[----:B------:R-:W-:Y:S02]  /*0970*/  IABS R21, R17 ;  /* 0x0000001100157213 */ /* 0x000fe40000000000 */
[----:B------:R-:W-:Y:S02]  /*0980*/  @!P4 IADD3 R16, PT, PT, R16, -R7, RZ ;  /* 0x800000071010c210 */ /* 0x000fe40007ffe0ff */
[----:B------:R-:W-:Y:S01]  /*0990*/  ISETP.GT.U32.AND P4, PT, R7, R8, PT ;  /* 0x000000080700720c */ /* 0x000fe20003f84070 */
[----:B------:R-:W-:Y:S01]  /*09a0*/  IMAD.HI.U32 R4, R4, R21, RZ ;  /* 0x0000001504047227 */ /* 0x000fe200078e00ff */
[----:B------:R-:W-:-:S02]  /*09b0*/  @!P5 IADD3 R14, PT, PT, R14, -R7, RZ ;  /* 0x800000070e0ed210 */ /* 0x000fc40007ffe0ff */
[C---:B------:R-:W-:Y:S02]  /*09c0*/  ISETP.GT.U32.AND P5, PT, R7.reuse, R6, PT ;  /* 0x000000060700720c */ /* 0x040fe40003fa4070 */
[----:B------:R-:W-:Y:S02]  /*09d0*/  IADD3 R4, PT, PT, -R4, RZ, RZ ;  /* 0x000000ff04047210 */ /* 0x000fe40007ffe1ff */
[----:B------:R-:W-:Y:S02]  /*09e0*/  @!P0 IADD3 R0, PT, PT, -R0, RZ, RZ ;  /* 0x000000ff00008210 */ /* 0x000fe40007ffe1ff */
[C---:B------:R-:W-:Y:S01]  /*09f0*/  ISETP.GT.U32.AND P0, PT, R7.reuse, R14, PT ;  /* 0x0000000e0700720c */ /* 0x040fe20003f04070 */
[----:B------:R-:W-:Y:S01]  /*0a00*/  IMAD R4, R7, R4, R21 ;  /* 0x0000000407047224 */ /* 0x000fe200078e0215 */
[----:B------:R-:W-:Y:S02]  /*0a10*/  @!P6 IADD3 R12, PT, PT, -R12, RZ, RZ ;  /* 0x000000ff0c0ce210 */ /* 0x000fe40007ffe1ff */
[----:B------:R-:W-:-:S02]  /*0a20*/  @!P4 IADD3 R8, PT, PT, R8, -R7, RZ ;  /* 0x800000070808c210 */ /* 0x000fc40007ffe0ff */
[C---:B------:R-:W-:Y:S02]  /*0a30*/  ISETP.GT.U32.AND P4, PT, R7.reuse, R3, PT ;  /* 0x000000030700720c */ /* 0x040fe40003f84070 */
[----:B------:R-:W-:Y:S02]  /*0a40*/  @!P5 IADD3 R6, PT, PT, R6, -R7, RZ ;  /* 0x800000070606d210 */ /* 0x000fe40007ffe0ff */
[C---:B------:R-:W-:Y:S02]  /*0a50*/  ISETP.GT.U32.AND P5, PT, R7.reuse, R4, PT ;  /* 0x000000040700720c */ /* 0x040fe40003fa4070 */
[C---:B------:R-:W-:Y:S02]  /*0a60*/  ISETP.GT.U32.AND P1, PT, R7.reuse, R8, PT ;  /* 0x000000080700720c */ /* 0x040fe40003f24070 */
[----:B------:R-:W-:Y:S02]  /*0a70*/  @!P2 IADD3 R18, PT, PT, -R18, RZ, RZ ;  /* 0x000000ff1212a210 */ /* 0x000fe40007ffe1ff */
[----:B------:R-:W-:-:S02]  /*0a80*/  ISETP.GT.U32.AND P2, PT, R7, R6, PT ;  /* 0x000000060700720c */ /* 0x000fc40003f44070 */
[----:B------:R-:W-:Y:S02]  /*0a90*/  @!P3 IADD3 R24, PT, PT, -R24, RZ, RZ ;  /* 0x000000ff1818b210 */ /* 0x000fe40007ffe1ff */
[-C--:B------:R-:W-:Y:S02]  /*0aa0*/  @!P4 IADD3 R3, PT, PT, R3, -R7.reuse, RZ ;  /* 0x800000070303c210 */ /* 0x080fe40007ffe0ff */
[----:B------:R-:W-:Y:S02]  /*0ab0*/  ISETP.GE.AND P4, PT, R20, RZ, PT ;  /* 0x000000ff1400720c */ /* 0x000fe40003f86270 */
[----:B------:R-:W-:Y:S01]  /*0ac0*/  @!P5 IADD3 R4, PT, PT, R4, -R7, RZ ;  /* 0x800000070404d210 */ /* 0x000fe20007ffe0ff */
[----:B------:R-:W0:Y:S01]  /*0ad0*/  LDC.64 R20, c[0x0][0x380] ;  /* 0x0000e000ff147b82 */ /* 0x000e220000000a00 */
[C---:B------:R-:W-:Y:S02]  /*0ae0*/  ISETP.GT.U32.AND P5, PT, R7.reuse, R3, PT ;  /* 0x000000030700720c */ /* 0x040fe40003fa4070 */
[----:B------:R-:W-:-:S02]  /*0af0*/  ISETP.GT.U32.AND P6, PT, R7, R4, PT ;  /* 0x000000040700720c */ /* 0x000fc40003fc4070 */
[----:B------:R-:W-:Y:S02]  /*0b00*/  ISETP.GT.U32.AND P3, PT, R7, R16, PT ;  /* 0x000000100700720c */ /* 0x000fe40003f64070 */
[-C--:B------:R-:W-:Y:S02]  /*0b10*/  @!P1 IADD3 R8, PT, PT, R8, -R7.reuse, RZ ;  /* 0x8000000708089210 */ /* 0x080fe40007ffe0ff */
[----:B------:R-:W-:Y:S02]  /*0b20*/  ISETP.GE.AND P1, PT, R15, RZ, PT ;  /* 0x000000ff0f00720c */ /* 0x000fe40003f26270 */
[-C--:B------:R-:W-:Y:S02]  /*0b30*/  @!P0 IADD3 R14, PT, PT, R14, -R7.reuse, RZ ;  /* 0x800000070e0e8210 */ /* 0x080fe40007ffe0ff */
[----:B------:R-:W-:Y:S02]  /*0b40*/  ISETP.GE.AND P0, PT, R13, RZ, PT ;  /* 0x000000ff0d00720c */ /* 0x000fe40003f06270 */
[----:B------:R-:W-:-:S02]  /*0b50*/  @!P5 IADD3 R3, PT, PT, R3, -R7, RZ ;  /* 0x800000070303d210 */ /* 0x000fc40007ffe0ff */
[----:B------:R-:W-:Y:S02]  /*0b60*/  ISETP.GE.AND P5, PT, R5, RZ, PT ;  /* 0x000000ff0500720c */ /* 0x000fe40003fa6270 */
[-C--:B------:R-:W-:Y:S02]  /*0b70*/  @!P6 IADD3 R4, PT, PT, R4, -R7.reuse, RZ ;  /* 0x800000070404e210 */ /* 0x080fe40007ffe0ff */
[----:B------:R-:W-:Y:S02]  /*0b80*/  ISETP.NE.AND P6, PT, R25, RZ, PT ;  /* 0x000000ff1900720c */ /* 0x000fe40003fc5270 */
[----:B------:R-:W-:Y:S02]  /*0b90*/  @!P2 IADD3 R6, PT, PT, R6, -R7, RZ ;  /* 0x800000070606a210 */ /* 0x000fe40007ffe0ff */
[----:B------:R-:W-:Y:S02]  /*0ba0*/  LOP3.LUT R25, RZ, R25, RZ, 0x33, !PT ;  /* 0x00000019ff197212 */ /* 0x000fe400078e33ff */
[----:B------:R-:W-:-:S02]  /*0bb0*/  @!P3 IADD3 R16, PT, PT, R16, -R7, RZ ;  /* 0x800000071010b210 */ /* 0x000fc40007ffe0ff */
[----:B------:R-:W-:Y:S02]  /*0bc0*/  @!P4 IADD3 R10, PT, PT, -R10, RZ, RZ ;  /* 0x000000ff0a0ac210 */ /* 0x000fe40007ffe1ff */
[----:B------:R-:W-:Y:S02]  /*0bd0*/  @!P5 IADD3 R3, PT, PT, -R3, RZ, RZ ;  /* 0x000000ff0303d210 */ /* 0x000fe40007ffe1ff */
[----:B------:R-:W-:Y:S02]  /*0be0*/  @!P1 IADD3 R6, PT, PT, -R6, RZ, RZ ;  /* 0x000000ff06069210 */ /* 0x000fe40007ffe1ff */
[----:B------:R-:W-:Y:S02]  /*0bf0*/  SEL R7, R25, R3, !P6 ;  /* 0x0000000319077207 */ /* 0x000fe40007000000 */
[----:B------:R-:W-:Y:S02]  /*0c00*/  ISETP.GE.AND P4, PT, R9, RZ, PT ;  /* 0x000000ff0900720c */ /* 0x000fe40003f86270 */
[----:B------:R-:W-:-:S02]  /*0c10*/  ISETP.GE.AND P3, PT, R11, RZ, PT ;  /* 0x000000ff0b00720c */ /* 0x000fc40003f66270 */
[----:B------:R-:W-:Y:S02]  /*0c20*/  ISETP.GE.AND P2, PT, R17, RZ, PT ;  /* 0x000000ff1100720c */ /* 0x000fe40003f46270 */
[C---:B------:R-:W-:Y:S02]  /*0c30*/  SEL R19, R25.reuse, R19, !P6 ;  /* 0x0000001319137207 */ /* 0x040fe40007000000 */
[C---:B------:R-:W-:Y:S02]  /*0c40*/  SEL R23, R25.reuse, R28, !P6 ;  /* 0x0000001c19177207 */ /* 0x040fe40007000000 */
[----:B------:R-:W-:Y:S01]  /*0c50*/  SEL R17, R25, R6, !P6 ;  /* 0x0000000619117207 */ /* 0x000fe20007000000 */
[----:B0-----:R-:W-:Y:S01]  /*0c60*/  IMAD.WIDE R6, R7, 0x4, R20 ;  /* 0x0000000407067825 */ /* 0x001fe200078e0214 */
[----:B------:R-:W-:Y:S02]  /*0c70*/  @!P0 IADD3 R8, PT, PT, -R8, RZ, RZ ;  /* 0x000000ff08088210 */ /* 0x000fe40007ffe1ff */
[----:B------:R-:W-:-:S02]  /*0c80*/  SEL R9, R25, R26, !P6 ;  /* 0x0000001a19097207 */ /* 0x000fc40007000000 */
[----:B------:R-:W-:Y:S01]  /*0c90*/  SEL R27, R25, R18, !P6 ;  /* 0x00000012191b7207 */ /* 0x000fe20007000000 */
[--C-:B------:R-:W-:Y:S01]  /*0ca0*/  IMAD.WIDE R18, R19, 0x4, R20.reuse ;  /* 0x0000000413127825 */ /* 0x100fe200078e0214 */
[C---:B------:R-:W-:Y:S01]  /*0cb0*/  SEL R29, R25.reuse, R22, !P6 ;  /* 0x00000016191d7207 */ /* 0x040fe20007000000 */
[----:B------:R-:W5:Y:S01]  /*0cc0*/  LDG.E R6, desc[UR6][R6.64] ;  /* 0x0000000606067981 */ /* 0x000f62000c1e1900 */
[----:B------:R-:W-:Y:S01]  /*0cd0*/  SEL R2, R25, R2, !P6 ;  /* 0x0000000219027207 */ /* 0x000fe20007000000 */
[--C-:B------:R-:W-:Y:S01]  /*0ce0*/  IMAD.WIDE R22, R23, 0x4, R20.reuse ;  /* 0x0000000417167825 */ /* 0x100fe200078e0214 */
[C---:B------:R-:W-:Y:S02]  /*0cf0*/  SEL R3, R25.reuse, R24, !P6 ;  /* 0x0000001819037207 */ /* 0x040fe40007000000 */
[----:B------:R-:W-:Y:S01]  /*0d00*/  SEL R15, R25, R8, !P6 ;  /* 0x00000008190f7207 */ /* 0x000fe20007000000 */
[----:B------:R-:W-:Y:S01]  /*0d10*/  IMAD.WIDE R8, R9, 0x4, R20 ;  /* 0x0000000409087825 */ /* 0x000fe200078e0214 */
[----:B------:R-:W-:Y:S01]  /*0d20*/  SEL R0, R25, R0, !P6 ;  /* 0x0000000019007207 */ /* 0x000fe20007000000 */
[----:B------:R-:W5:Y:S01]  /*0d30*/  LDG.E R22, desc[UR6][R22.64] ;  /* 0x0000000616167981 */ /* 0x000f62000c1e1900 */
[----:B------:R-:W-:-:S02]  /*0d40*/  @!P4 IADD3 R16, PT, PT, -R16, RZ, RZ ;  /* 0x000000ff1010c210 */ /* 0x000fc40007ffe1ff */
[----:B------:R-:W-:Y:S01]  /*0d50*/  @!P3 IADD3 R14, PT, PT, -R14, RZ, RZ ;  /* 0x000000ff0e0eb210 */ /* 0x000fe20007ffe1ff */
[----:B------:R0:W5:Y:S01]  /*0d60*/  LDG.E R7, desc[UR6][R18.64] ;  /* 0x0000000612077981 */ /* 0x000162000c1e1900 */
[----:B------:R-:W-:Y:S02]  /*0d70*/  @!P2 IADD3 R4, PT, PT, -R4, RZ, RZ ;  /* 0x000000ff0404a210 */ /* 0x000fe40007ffe1ff */
[C---:B------:R-:W-:Y:S02]  /*0d80*/  SEL R12, R25.reuse, R12, !P6 ;  /* 0x0000000c190c7207 */ /* 0x040fe40007000000 */
[C---:B------:R-:W-:Y:S01]  /*0d90*/  SEL R10, R25.reuse, R10, !P6 ;  /* 0x0000000a190a7207 */ /* 0x040fe20007000000 */
[----:B------:R1:W5:Y:S01]  /*0da0*/  LDG.E R23, desc[UR6][R8.64] ;  /* 0x0000000608177981 */ /* 0x000362000c1e1900 */
[C---:B------:R-:W-:Y:S02]  /*0db0*/  SEL R11, R25.reuse, R16, !P6 ;  /* 0x00000010190b7207 */ /* 0x040fe40007000000 */
[C---:B------:R-:W-:Y:S01]  /*0dc0*/  SEL R13, R25.reuse, R14, !P6 ;  /* 0x0000000e190d7207 */ /* 0x040fe20007000000 */
[----:B0-----:R-:W-:Y:S01]  /*0dd0*/  IMAD.WIDE R18, R2, 0x4, R20 ;  /* 0x0000000402127825 */ /* 0x001fe200078e0214 */
[----:B------:R-:W-:-:S03]  /*0de0*/  SEL R25, R25, R4, !P6 ;  /* 0x0000000419197207 */ /* 0x000fc60007000000 */
[--C-:B------:R-:W-:Y:S01]  /*0df0*/  IMAD.WIDE R2, R3, 0x4, R20.reuse ;  /* 0x0000000403027825 */ /* 0x100fe200078e0214 */
[----:B------:R0:W5:Y:S03]  /*0e00*/  LDG.E R4, desc[UR6][R18.64] ;  /* 0x0000000612047981 */ /* 0x000166000c1e1900 */
[--C-:B-1----:R-:W-:Y:S02]  /*0e10*/  IMAD.WIDE R8, R0, 0x4, R20.reuse ;  /* 0x0000000400087825 */ /* 0x102fe400078e0214 */
[----:B------:R-:W5:Y:S02]  /*0e20*/  LDG.E R3, desc[UR6][R2.64] ;  /* 0x0000000602037981 */ /* 0x000f64000c1e1900 */
[----:B------:R-:W-:-:S04]  /*0e30*/  IMAD.WIDE R28, R29, 0x4, R20 ;  /* 0x000000041d1c7825 */ /* 0x000fc800078e0214 */
[--C-:B0-----:R-:W-:Y:S01]  /*0e40*/  IMAD.WIDE R18, R12, 0x4, R20.reuse ;  /* 0x000000040c127825 */ /* 0x101fe200078e0214 */
[----:B------:R-:W5:Y:S04]  /*0e50*/  LDG.E R0, desc[UR6][R28.64] ;  /* 0x000000061c007981 */ /* 0x000f68000c1e1900 */
[----:B------:R0:W5:Y:S01]  /*0e60*/  LDG.E R2, desc[UR6][R8.64] ;  /* 0x0000000608027981 */ /* 0x000162000c1e1900 */
[----:B------:R-:W-:-:S03]  /*0e70*/  IMAD.WIDE R26, R27, 0x4, R20 ;  /* 0x000000041b1a7825 */ /* 0x000fc600078e0214 */
[----:B------:R1:W5:Y:S01]  /*0e80*/  LDG.E R18, desc[UR6][R18.64] ;  /* 0x0000000612127981 */ /* 0x000362000c1e1900 */
[----:B------:R-:W-:-:S03]  /*0e90*/  IMAD.WIDE R12, R13, 0x4, R20 ;  /* 0x000000040d0c7825 */ /* 0x000fc600078e0214 */
[----:B------:R1:W5:Y:S01]  /*0ea0*/  LDG.E R24, desc[UR6][R26.64] ;  /* 0x000000061a187981 */ /* 0x000362000c1e1900 */
[----:B------:R-:W-:-:S03]  /*0eb0*/  IMAD.WIDE R14, R15, 0x4, R20 ;  /* 0x000000040f0e7825 */ /* 0x000fc600078e0214 */
[----:B------:R1:W5:Y:S01]  /*0ec0*/  LDG.E R12, desc[UR6][R12.64] ;  /* 0x000000060c0c7981 */ /* 0x000362000c1e1900 */
[----:B0-----:R-:W-:-:S03]  /*0ed0*/  IMAD.WIDE R8, R10, 0x4, R20 ;  /* 0x000000040a087825 */ /* 0x001fc600078e0214 */
[----:B------:R1:W5:Y:S01]  /*0ee0*/  LDG.E R14, desc[UR6][R14.64] ;  /* 0x000000060e0e7981 */ /* 0x000362000c1e1900 */
[----:B------:R-:W-:-:S03]  /*0ef0*/  IMAD.WIDE R10, R11, 0x4, R20 ;  /* 0x000000040b0a7825 */ /* 0x000fc600078e0214 */
[----:B------:R1:W5:Y:S01]  /*0f00*/  LDG.E R8, desc[UR6][R8.64] ;  /* 0x0000000608087981 */ /* 0x000362000c1e1900 */
[----:B------:R-:W-:-:S03]  /*0f10*/  IMAD.WIDE R16, R17, 0x4, R20 ;  /* 0x0000000411107825 */ /* 0x000fc600078e0214 */
[----:B------:R1:W5:Y:S01]  /*0f20*/  LDG.E R10, desc[UR6][R10.64] ;  /* 0x000000060a0a7981 */ /* 0x000362000c1e1900 */
[----:B------:R-:W-:-:S03]  /*0f30*/  IMAD.WIDE R20, R25, 0x4, R20 ;  /* 0x0000000419147825 */ /* 0x000fc600078e0214 */
[----:B------:R1:W5:Y:S04]  /*0f40*/  LDG.E R16, desc[UR6][R16.64] ;  /* 0x0000000610107981 */ /* 0x000368000c1e1900 */
[----:B------:R1:W5:Y:S01]  /*0f50*/  LDG.E R20, desc[UR6][R20.64] ;  /* 0x0000000614147981 */ /* 0x000362000c1e1900 */
[----:B------:R-:W-:-:S04]  /*0f60*/  UIADD3 UR4, UPT, UPT, -UR4, URZ, URZ ;  /* 0x000000ff04047290 */ /* 0x000fc8000fffe1ff */
[----:B------:R-:W-:Y:S01]  /*0f70*/  UISETP.GE.AND UP0, UPT, UR4, URZ, UPT ;  /* 0x000000ff0400728c */ /* 0x000fe2000bf06270 */
[----:B------:R-:W-:-:S08]  /*0f80*/  MOV R25, RZ ;  /* 0x000000ff00197202 */ /* 0x000fd00000000f00 */
[----:B-1----:R-:W-:Y:S05]  /*0f90*/  BRA.U UP0, `(.L_x_1) ;  /* 0x0000000500bc7547 */ /* 0x002fea000b800000 */
[----:B------:R-:W-:Y:S02]  /*0fa0*/  UIADD3 UR5, UPT, UPT, -UR4, URZ, URZ ;  /* 0x000000ff04057290 */ /* 0x000fe4000fffe1ff */
[----:B------:R-:W-:Y:S02]  /*0fb0*/  UPLOP3.LUT UP0, UPT, UPT, UPT, UPT, 0x80, 0x8 ;  /* 0x000000000008789c */ /* 0x000fe40003f0f070 */
[----:B------:R-:W-:-:S09]  /*0fc0*/  UISETP.GT.AND UP1, UPT, UR5, 0x3, UPT ;  /* 0x000000030500788c */ /* 0x000fd2000bf24270 */
[----:B------:R-:W-:Y:S05]  /*0fd0*/  BRA.U !UP1, `(.L_x_2) ;  /* 0x0000000509107547 */ /* 0x000fea000b800000 */
[----:B------:R-:W-:-:S11]  /*0fe0*/  UPLOP3.LUT UP0, UPT, UPT, UPT, UPT, 0x40, 0x4 ;  /* 0x000000000004789c */ /* 0x000fd60003f0e870 */
.L_x_3:
[----:B-----5:R-:W-:Y:S01]  /*0ff0*/  FADD R26, R6, R25 ;  /* 0x00000019061a7221 */ /* 0x020fe20000000000 */
[----:B------:R-:W-:-:S03]  /*1000*/  UIADD3 UR4, UPT, UPT, UR4, 0x4, URZ ;  /* 0x0000000404047890 */ /* 0x000fc6000fffe0ff */
[----:B------:R-:W-:Y:S01]  /*1010*/  FADD R9, R7, R26 ;  /* 0x0000001a07097221 */ /* 0x000fe20000000000 */
[----:B------:R-:W-:-:S03]  /*1020*/  UISETP.GE.AND UP1, UPT, UR4, -0x3, UPT ;  /* 0xfffffffd0400788c */ /* 0x000fc6000bf26270 */
[----:B------:R-:W-:-:S04]  /*1030*/  FADD R26, R22, R9 ;  /* 0x00000009161a7221 */ /* 0x000fc80000000000 */
        /* <DEDUP_REMOVED lines=60> */
[----:B------:R-:W-:Y:S01]  /*1400*/  FADD R25, R20, R9 ;  /* 0x0000000914197221 */ /* 0x000fe20000000000 */
[----:B------:R-:W-:Y:S06]  /*1410*/  BRA.U !UP1, `(.L_x_3) ;  /* 0xfffffff909f47547 */ /* 0x000fec000b83ffff */
.L_x_2:
[----:B------:R-:W-:-:S04]  /*1420*/  UIADD3 UR5, UPT, UPT, -UR4, URZ, URZ ;  /* 0x000000ff04057290 */ /* 0x000fc8000fffe1ff */
[----:B------:R-:W-:-:S09]  /*1430*/  UISETP.GT.AND UP1, UPT, UR5, 0x1, UPT ;  /* 0x000000010500788c */ /* 0x000fd2000bf24270 */
[----:B------:R-:W-:Y:S05]  /*1440*/  BRA.U !UP1, `(.L_x_4) ;  /* 0x0000000109887547 */ /* 0x000fea000b800000 */
[----:B-----5:R-:W-:Y:S01]  /*1450*/  FADD R26, R25, R6 ;  /* 0x00000006191a7221 */ /* 0x020fe20000000000 */
[----:B------:R-:W-:Y:S02]  /*1460*/  UPLOP3.LUT UP0, UPT, UPT, UPT, UPT, 0x40, 0x4 ;  /* 0x000000000004789c */ /* 0x000fe40003f0e870 */
[----:B------:R-:W-:Y:S01]  /*1470*/  UIADD3 UR4, UPT, UPT, UR4, 0x2, URZ ;  /* 0x0000000204047890 */ /* 0x000fe2000fffe0ff */
        /* <DEDUP_REMOVED lines=30> */
[----:B------:R-:W-:-:S07]  /*1660*/  FADD R25, R20, R9 ;  /* 0x0000000914197221 */ /* 0x000fce0000000000 */
.L_x_4:
[----:B------:R-:W-:-:S09]  /*1670*/  UISETP.NE.OR UP0, UPT, UR4, URZ, UP0 ;  /* 0x000000ff0400728c */ /* 0x000fd20008705670 */
[----:B------:R-:W-:Y:S05]  /*1680*/  BRA.U !UP0, `(.L_x_0) ;  /* 0x00000001084c7547 */ /* 0x000fea000b800000 */
.L_x_1:
[----:B-----5:R-:W-:Y:S01]  /*1690*/  FADD R26, R6, R25 ;  /* 0x00000019061a7221 */ /* 0x020fe20000000000 */
[----:B------:R-:W-:-:S03]  /*16a0*/  UIADD3 UR4, UPT, UPT, UR4, 0x1, URZ ;  /* 0x0000000104047890 */ /* 0x000fc6000fffe0ff */
[----:B------:R-:W-:Y:S01]  /*16b0*/  FADD R9, R7, R26 ;  /* 0x0000001a07097221 */ /* 0x000fe20000000000 */
[----:B------:R-:W-:-:S03]  /*16c0*/  UISETP.NE.AND UP0, UPT, UR4, URZ, UPT ;  /* 0x000000ff0400728c */ /* 0x000fc6000bf05270 */
        /* <DEDUP_REMOVED lines=14> */
[----:B------:R-:W-:Y:S06]  /*17b0*/  BRA.U UP0, `(.L_x_1) ;  /* 0xfffffffd00b47547 */ /* 0x000fec000b83ffff */
.L_x_0:
[----:B-----5:R-:W0:Y:S02]  /*17c0*/  LDC.64 R2, c[0x0][0x388] ;  /* 0x0000e200ff027b82 */ /* 0x020e240000000a00 */
[----:B0-----:R-:W-:-:S05]  /*17d0*/  IMAD.WIDE R2, R5, 0x4, R2 ;  /* 0x0000000405027825 */ /* 0x001fca00078e0202 */
[----:B------:R-:W-:Y:S01]  /*17e0*/  STG.E desc[UR6][R2.64], R25 ;  /* 0x0000001902007986 */ /* 0x000fe2000c101906 */
[----:B------:R-:W-:Y:S05]  /*17f0*/  EXIT ;  /* 0x000000000000794d */ /* 0x000fea0003800000 */
.L_x_5:
[----:B------:R-:W-:-:S00]  /*1800*/  BRA `(.L_x_5) ;  /* 0xfffffffc00fc7947 */ /* 0x000fc0000383ffff */
[----:B------:R-:W-:-:S00]  /*1810*/  NOP ;  /* 0x0000000000007918 */ /* 0x000fc00000000000 */
        /* <DEDUP_REMOVED lines=14> */
.L_x_24:


//--------------------- .text._Z16sharedMemoryTestPfS_i --------------------------
	.section	.text._Z16sharedMemoryTestPfS_i,"ax",@progbits
	.align	128
        .global         _Z16sharedMemoryTestPfS_i
        .type           _Z16sharedMemoryTestPfS_i,@function
        .size           _Z16sharedMemoryTestPfS_i,(.L_x_23 - _Z16sharedMemoryTestPfS_i)
        .other          _Z16sharedMemoryTestPfS_i,@"STO_CUDA_ENTRY STV_DEFAULT"
_Z16sharedMemoryTestPfS_i:
.text._Z16sharedMemoryTestPfS_i:
[----:B------:R-:W-:Y:S01]  /*0000*/  LDC R1, c[0x0][0x37c] ;  /* 0x0000df00ff017b82 */ /* 0x000fe20000000800 */
[----:B------:R-:W0:Y:S07]  /*0010*/  S2R R2, SR_TID.X ;  /* 0x0000000000027919 */ /* 0x000e2e0000002100 */
[----:B------:R-:W0:Y:S01]  /*0020*/  S2UR UR4, SR_CTAID.X ;  /* 0x00000000000479c3 */ /* 0x000e220000002500 */
[----:B------:R-:W1:Y:S01]  /*0030*/  LDCU UR5, c[0x0][0x390] ;  /* 0x00007200ff0577ac */ /* 0x000e620008000800 */
[----:B------:R-:W-:Y:S01]  /*0040*/  BSSY.RECONVERGENT B0, `(.L_x_6) ;  /* 0x000000e000007945 */ /* 0x000fe20003800200 */
[----:B------:R-:W2:Y:S05]  /*0050*/  LDCU.64 UR6, c[0x0][0x358] ;  /* 0x00006b00ff0677ac */ /* 0x000eaa0008000a00 */
[----:B------:R-:W0:Y:S02]  /*0060*/  LDC R3, c[0x0][0x360] ;  /* 0x0000d800ff037b82 */ /* 0x000e240000000800 */
[----:B0-----:R-:W-:-:S05]  /*0070*/  IMAD R0, R3, UR4, R2 ;  /* 0x0000000403007c24 */ /* 0x001fca000f8e0202 */
[----:B-1----:R-:W-:-:S13]  /*0080*/  ISETP.GE.AND P0, PT, R0, UR5, PT ;  /* 0x0000000500007c0c */ /* 0x002fda000bf06270 */
[----:B--2---:R-:W-:Y:S05]  /*0090*/  @P0 BRA `(.L_x_7) ;  /* 0x0000000000200947 */ /* 0x004fea0003800000 */
[----:B------:R-:W0:Y:S02]  /*00a0*/  LDC.64 R4, c[0x0][0x380] ;  /* 0x0000e000ff047b82 */ /* 0x000e240000000a00 */
[----:B0-----:R-:W-:-:S06]  /*00b0*/  IMAD.WIDE R4, R0, 0x4, R4 ;  /* 0x0000000400047825 */ /* 0x001fcc00078e0204 */
[----:B------:R-:W2:Y:S01]  /*00c0*/  LDG.E R4, desc[UR6][R4.64] ;  /* 0x0000000604047981 */ /* 0x000ea2000c1e1900 */
[----:B------:R-:W0:Y:S01]  /*00d0*/  S2UR UR5, SR_CgaCtaId ;  /* 0x00000000000579c3 */ /* 0x000e220000008800 */
[----:B------:R-:W-:Y:S02]  /*00e0*/  UMOV UR4, 0x400 ;  /* 0x0000040000047882 */ /* 0x000fe40000000000 */
[----:B0-----:R-:W-:-:S06]  /*00f0*/  ULEA UR4, UR5, UR4, 0x18 ;  /* 0x0000000405047291 */ /* 0x001fcc000f8ec0ff */
[----:B------:R-:W-:-:S05]  /*0100*/  LEA R7, R2, UR4, 0x2 ;  /* 0x0000000402077c11 */ /* 0x000fca000f8e10ff */
[----:B--2---:R0:W-:Y:S02]  /*0110*/  STS [R7], R4 ;  /* 0x0000000407007388 */ /* 0x0041e40000000800 */
.L_x_7:
[----:B------:R-:W-:Y:S05]  /*0120*/  BSYNC.RECONVERGENT B0 ;  /* 0x0000000000007941 */ /* 0x000fea0003800200 */
.L_x_6:
[----:B------:R-:W-:Y:S01]  /*0130*/  BAR.SYNC.DEFER_BLOCKING 0x0 ;  /* 0x0000000000007b1d */ /* 0x000fe20000010000 */
[----:B------:R-:W-:Y:S02]  /*0140*/  LOP3.LUT R5, R2, 0xffff, RZ, 0xc0, !PT ;  /* 0x0000ffff02057812 */ /* 0x000fe400078ec0ff */
[----:B0-----:R-:W-:Y:S02]  /*0150*/  LOP3.LUT R4, R3, 0xffff, RZ, 0xc0, !PT ;  /* 0x0000ffff03047812 */ /* 0x001fe400078ec0ff */
[----:B------:R-:W-:-:S07]  /*0160*/  MOV R6, 0x180 ;  /* 0x0000018000067802 */ /* 0x000fce0000000f00 */
[----:B------:R-:W-:Y:S05]  /*0170*/  CALL.REL.NOINC `($__internal_0_$__cuda_sm20_rem_u16) ;  /* 0x00000010008c7944 */ /* 0x000fea0003c00000 */
[----:B------:R-:W0:Y:S01]  /*0180*/  S2UR UR5, SR_CgaCtaId ;  /* 0x00000000000579c3 */ /* 0x000e220000008800 */
[----:B------:R-:W-:Y:S01]  /*0190*/  UMOV UR4, 0x400 ;  /* 0x0000040000047882 */ /* 0x000fe20000000000 */
[----:B------:R-:W-:Y:S01]  /*01a0*/  LOP3.LUT R6, R4, 0xffff, RZ, 0xc0, !PT ;  /* 0x0000ffff04067812 */ /* 0x000fe200078ec0ff */
[----:B------:R-:W-:Y:S01]  /*01b0*/  VIADD R5, R2, 0x1 ;  /* 0x0000000102057836 */ /* 0x000fe20000000000 */
[----:B------:R-:W-:-:S04]  /*01c0*/  LOP3.LUT R4, R3, 0xffff, RZ, 0xc0, !PT ;  /* 0x0000ffff03047812 */ /* 0x000fc800078ec0ff */
[----:B------:R-:W-:Y:S01]  /*01d0*/  LOP3.LUT R5, R5, 0xffff, RZ, 0xc0, !PT ;  /* 0x0000ffff05057812 */ /* 0x000fe200078ec0ff */
[----:B0-----:R-:W-:-:S06]  /*01e0*/  ULEA UR4, UR5, UR4, 0x18 ;  /* 0x0000000405047291 */ /* 0x001fcc000f8ec0ff */
[----:B------:R-:W-:-:S06]  /*01f0*/  LEA R6, R6, UR4, 0x2 ;  /* 0x0000000406067c11 */ /* 0x000fcc000f8e10ff */
[----:B------:R-:W0:Y:S02]  /*0200*/  LDS R6, [R6] ;  /* 0x0000000006067984 */ /* 0x000e240000000800 */
[----:B0-----:R-:W-:Y:S01]  /*0210*/  FADD R9, RZ, R6 ;  /* 0x00000006ff097221 */ /* 0x001fe20000000000 */
[----:B------:R-:W-:-:S07]  /*0220*/  MOV R6, 0x240 ;  /* 0x0000024000067802 */ /* 0x000fce0000000f00 */
[----:B------:R-:W-:Y:S05]  /*0230*/  CALL.REL.NOINC `($__internal_0_$__cuda_sm20_rem_u16) ;  /* 0x00000010005c7944 */ /* 0x000fea0003c00000 */
[----:B------:R-:W-:Y:S01]  /*0240*/  LOP3.LUT R4, R4, 0xffff, RZ, 0xc0, !PT ;  /* 0x0000ffff04047812 */ /* 0x000fe200078ec0ff */
[----:B------:R-:W-:-:S03]  /*0250*/  VIADD R5, R2, 0x2 ;  /* 0x0000000202057836 */ /* 0x000fc60000000000 */
[----:B------:R-:W-:Y:S02]  /*0260*/  LEA R6, R4, UR4, 0x2 ;  /* 0x0000000404067c11 */ /* 0x000fe4000f8e10ff */
[----:B------:R-:W-:Y:S02]  /*0270*/  LOP3.LUT R4, R3, 0xffff, RZ, 0xc0, !PT ;  /* 0x0000ffff03047812 */ /* 0x000fe400078ec0ff */
[----:B------:R-:W-:Y:S02]  /*0280*/  LOP3.LUT R5, R5, 0xffff, RZ, 0xc0, !PT ;  /* 0x0000ffff05057812 */ /* 0x000fe400078ec0ff */
[----:B------:R-:W0:Y:S02]  /*0290*/  LDS R6, [R6] ;  /* 0x0000000006067984 */ /* 0x000e240000000800 */
[----:B0-----:R-:W-:Y:S01]  /*02a0*/  FADD R9, R9, R6 ;  /* 0x0000000609097221 */ /* 0x001fe20000000000 */
        /* <DEDUP_REMOVED lines=263> */
[----:B------:R-:W-:-:S04]  /*1320*/  LOP3.LUT R4, R4, 0xffff, RZ, 0xc0, !PT ;  /* 0x0000ffff04047812 */ /* 0x000fc800078ec0ff */
[----:B------:R-:W-:-:S06]  /*1330*/  LEA R4, R4, UR4, 0x2 ;  /* 0x0000000404047c11 */ /* 0x000fcc000f8e10ff */
[----:B------:R-:W0:Y:S01]  /*1340*/  LDS R4, [R4] ;  /* 0x0000000004047984 */ /* 0x000e220000000800 */
[----:B------:R-:W-:Y:S05]  /*1350*/  @P0 EXIT ;  /* 0x000000000000094d */ /* 0x000fea0003800000 */
[----:B------:R-:W1:Y:S01]  /*1360*/  LDC.64 R2, c[0x0][0x388] ;  /* 0x0000e200ff027b82 */ /* 0x000e620000000a00 */
[----:B0-----:R-:W-:Y:S01]  /*1370*/  FADD R9, R9, R4 ;  /* 0x0000000409097221 */ /* 0x001fe20000000000 */
[----:B-1----:R-:W-:-:S05]  /*1380*/  IMAD.WIDE R2, R0, 0x4, R2 ;  /* 0x0000000400027825 */ /* 0x002fca00078e0202 */
[----:B------:R-:W-:Y:S01]  /*1390*/  STG.E desc[UR6][R2.64], R9 ;  /* 0x0000000902007986 */ /* 0x000fe2000c101906 */
[----:B------:R-:W-:Y:S05]  /*13a0*/  EXIT ;  /* 0x000000000000794d */ /* 0x000fea0003800000 */
        .weak           $__internal_0_$__cuda_sm20_rem_u16
        .type           $__internal_0_$__cuda_sm20_rem_u16,@function
        .size           $__internal_0_$__cuda_sm20_rem_u16,(.L_x_23 - $__internal_0_$__cuda_sm20_rem_u16)
$__internal_0_$__cuda_sm20_rem_u16:
[----:B------:R-:W0:Y:S01]  /*13b0*/  I2F.U16 R8, R4 ;  /* 0x0000000400087306 */ /* 0x000e220000101000 */
[----:B------:R-:W-:Y:S01]  /*13c0*/  IMAD.MOV.U32 R7, RZ, RZ, 0x4b800000 ;  /* 0x4b800000ff077424 */ /* 0x000fe200078e00ff */
[C---:B0-----:R-:W-:Y:S02]  /*13d0*/  FSETP.GEU.AND P2, PT, |R8|.reuse, 1.175494350822287508e-38, PT ;  /* 0x008000000800780b */ /* 0x041fe40003f4e200 */
[----:B------:R-:W-:Y:S02]  /*13e0*/  FSETP.GT.AND P1, PT, |R8|, 8.50705917302346158658e+37, PT ;  /* 0x7e8000000800780b */ /* 0x000fe40003f24200 */
[----:B------:R-:W-:-:S04]  /*13f0*/  FSEL R7, R7, 1, !P2 ;  /* 0x3f80000007077808 */ /* 0x000fc80005000000 */
[----:B------:R-:W-:Y:S02]  /*1400*/  FSEL R7, R7, 0.25, !P1 ;  /* 0x3e80000007077808 */ /* 0x000fe40004800000 */
[----:B------:R-:W-:-:S03]  /*1410*/  ISETP.NE.U32.AND P1, PT, R4, RZ, PT ;  /* 0x000000ff0400720c */ /* 0x000fc60003f25070 */
[----:B------:R-:W-:Y:S02]  /*1420*/  FMUL R10, R8, R7 ;  /* 0x00000007080a7220 */ /* 0x000fe40000400000 */
[----:B------:R-:W-:Y:S08]  /*1430*/  I2F.U16.RZ R8, R5 ;  /* 0x0000000500087306 */ /* 0x000ff0000010d000 */
[----:B------:R-:W0:Y:S02]  /*1440*/  MUFU.RCP R10, R10 ;  /* 0x0000000a000a7308 */ /* 0x000e240000001000 */
[----:B0-----:R-:W-:-:S04]  /*1450*/  FMUL R7, R7, R10 ;  /* 0x0000000a07077220 */ /* 0x001fc80000400000 */
[----:B------:R-:W-:-:S04]  /*1460*/  VIADD R7, R7, 0x2 ;  /* 0x0000000207077836 */ /* 0x000fc80000000000 */
[----:B------:R-:W-:-:S06]  /*1470*/  FMUL.RZ R8, R8, R7 ;  /* 0x0000000708087220 */ /* 0x000fcc000040c000 */
[----:B------:R-:W0:Y:S02]  /*1480*/  F2I.U32.TRUNC.NTZ R8, R8 ;  /* 0x0000000800087305 */ /* 0x000e24000020f000 */
[----:B0-----:R-:W-:-:S05]  /*1490*/  LOP3.LUT R7, R8, 0xffff, RZ, 0xc0, !PT ;  /* 0x0000ffff08077812 */ /* 0x001fca00078ec0ff */
[----:B------:R-:W-:-:S04]  /*14a0*/  IMAD.MOV R7, RZ, RZ, -R7 ;  /* 0x000000ffff077224 */ /* 0x000fc800078e0a07 */
[----:B------:R-:W-:Y:S02]  /*14b0*/  IMAD R4, R4, R7, R5 ;  /* 0x0000000704047224 */ /* 0x000fe400078e0205 */
[----:B------:R-:W-:Y:S02]  /*14c0*/  IMAD.MOV.U32 R7, RZ, RZ, 0x0 ;  /* 0x00000000ff077424 */ /* 0x000fe400078e00ff */
[----:B------:R-:W-:Y:S02]  /*14d0*/  @!P1 IMAD.MOV.U32 R4, RZ, RZ, -0x1 ;  /* 0xffffffffff049424 */ /* 0x000fe400078e00ff */
[----:B------:R-:W-:Y:S05]  /*14e0*/  RET.REL.NODEC R6 `(_Z16sharedMemoryTestPfS_i) ;  /* 0xffffffe806c47950 */ /* 0x000fea0003c3ffff */
.L_x_8:
        /* <DEDUP_REMOVED lines=9> */
.L_x_23:


//--------------------- .text._Z14coalescingTestPfS_ii --------------------------
	.section	.text._Z14coalescingTestPfS_ii,"ax",@progbits
	.align	128
        .global         _Z14coalescingTestPfS_ii
        .type           _Z14coalescingTestPfS_ii,@function
        .size           _Z14coalescingTestPfS_ii,(.L_x_26 - _Z14coalescingTestPfS_ii)
        .other          _Z14coalescingTestPfS_ii,@"STO_CUDA_ENTRY STV_DEFAULT"
_Z14coalescingTestPfS_ii:
.text._Z14coalescingTestPfS_ii:
[----:B------:R-:W-:Y:S01]  /*0000*/  LDC R1, c[0x0][0x37c] ;  /* 0x0000df00ff017b82 */ /* 0x000fe20000000800 */
[----:B------:R-:W0:Y:S01]  /*0010*/  S2R R5, SR_TID.X ;  /* 0x0000000000057919 */ /* 0x000e220000002100 */
[----:B------:R-:W1:Y:S06]  /*0020*/  LDCU UR7, c[0x0][0x394] ;  /* 0x00007280ff0777ac */ /* 0x000e6c0008000800 */
[----:B------:R-:W0:Y:S01]  /*0030*/  S2UR UR6, SR_CTAID.X ;  /* 0x00000000000679c3 */ /* 0x000e220000002500 */
[----:B------:R-:W-:Y:S01]  /*0040*/  IMAD.MOV.U32 R11, RZ, RZ, RZ ;  /* 0x000000ffff0b7224 */ /* 0x000fe200078e00ff */
[----:B------:R-:W2:Y:S06]  /*0050*/  LDCU.64 UR4, c[0x0][0x358] ;  /* 0x00006b00ff0477ac */ /* 0x000eac0008000a00 */
[----:B------:R-:W0:Y:S01]  /*0060*/  LDC R0, c[0x0][0x360] ;  /* 0x0000d800ff007b82 */ /* 0x000e220000000800 */
[----:B-1----:R-:W-:Y:S01]  /*0070*/  UISETP.NE.AND UP0, UPT, UR7, URZ, UPT ;  /* 0x000000ff0700728c */ /* 0x002fe2000bf05270 */
[----:B0-----:R-:W-:-:S08]  /*0080*/  IMAD R5, R0, UR6, R5 ;  /* 0x0000000600057c24 */ /* 0x001fd0000f8e0205 */
[----:B--2---:R-:W-:Y:S05]  /*0090*/  BRA.U !UP0, `(.L_x_9) ;  /* 0x0000002108887547 */ /* 0x004fea000b800000 */
[----:B------:R-:W0:Y:S02]  /*00a0*/  LDCU UR6, c[0x0][0x390] ;  /* 0x00007200ff0677ac */ /* 0x000e240008000800 */
[----:B0-----:R-:W-:-:S05]  /*00b0*/  IMAD.U32 R25, RZ, RZ, UR6 ;  /* 0x00000006ff197e24 */ /* 0x001fca000f8e00ff */
[----:B------:R-:W-:Y:S02]  /*00c0*/  ISETP.GE.AND P0, PT, R25, 0x20, PT ;  /* 0x000000201900780c */ /* 0x000fe40003f06270 */
[----:B------:R-:W-:-:S04]  /*00d0*/  SHF.R.S32.HI R0, RZ, 0x1f, R25 ;  /* 0x0000001fff007819 */ /* 0x000fc80000011419 */
[----:B------:R-:W-:-:S07]  /*00e0*/  LEA.HI R0, R0, R25, RZ, 0x5 ;  /* 0x0000001900007211 */ /* 0x000fce00078f28ff */
[----:B------:R-:W-:Y:S05]  /*00f0*/  @!P0 BRA `(.L_x_10) ;  /* 0x0000002000b08947 */ /* 0x000fea0003800000 */
[----:B------:R-:W-:Y:S01]  /*0100*/  SHF.R.S32.HI R4, RZ, 0x5, R0 ;  /* 0x00000005ff047819 */ /* 0x000fe20000011400 */
[----:B------:R-:W-:Y:S02]  /*0110*/  IMAD.MOV.U32 R11, RZ, RZ, RZ ;  /* 0x000000ffff0b7224 */ /* 0x000fe400078e00ff */
[----:B------:R-:W-:Y:S01]  /*0120*/  IMAD.MOV.U32 R2, RZ, RZ, RZ ;  /* 0x000000ffff027224 */ /* 0x000fe200078e00ff */
[C---:B------:R-:W-:Y:S02]  /*0130*/  IADD3 R0, PT, PT, R4.reuse, -0x1, RZ ;  /* 0xffffffff04007810 */ /* 0x040fe40007ffe0ff */
[----:B------:R-:W-:Y:S02]  /*0140*/  LOP3.LUT R3, R4, 0xf, RZ, 0xc0, !PT ;  /* 0x0000000f04037812 */ /* 0x000fe400078ec0ff */
[----:B------:R-:W-:Y:S02]  /*0150*/  ISETP.GE.U32.AND P1, PT, R0, 0xf, PT ;  /* 0x0000000f0000780c */ /* 0x000fe40003f26070 */
[----:B------:R-:W-:-:S11]  /*0160*/  ISETP.NE.AND P0, PT, R3, RZ, PT ;  /* 0x000000ff0300720c */ /* 0x000fd60003f05270 */
[----:B------:R-:W-:Y:S05]  /*0170*/  @!P1 BRA `(.L_x_11) ;  /* 0x00000010004c9947 */ /* 0x000fea0003800000 */
[----:B------:R-:W-:Y:S01]  /*0180*/  IABS R0, R25 ;  /* 0x0000001900007213 */ /* 0x000fe20000000000 */
[----:B------:R-:W0:Y:S01]  /*0190*/  LDC.64 R14, c[0x0][0x380] ;  /* 0x0000e000ff0e7b82 */ /* 0x000e220000000a00 */
[----:B------:R-:W-:Y:S01]  /*01a0*/  IMAD.MOV.U32 R6, RZ, RZ, RZ ;  /* 0x000000ffff067224 */ /* 0x000fe200078e00ff */
[----:B------:R-:W-:Y:S01]  /*01b0*/  LOP3.LUT R2, R4, 0x3fffff0, RZ, 0xc0, !PT ;  /* 0x03fffff004027812 */ /* 0x000fe200078ec0ff */
[----:B------:R-:W1:Y:S05]  /*01c0*/  I2F.RP R8, R0 ;  /* 0x0000000000087306 */ /* 0x000e6a0000209400 */
[----:B------:R-:W2:Y:S03]  /*01d0*/  LDC R25, c[0x0][0x390] ;  /* 0x0000e400ff197b82 */ /* 0x000ea60000000800 */
[----:B-1----:R-:W1:Y:S02]  /*01e0*/  MUFU.RCP R8, R8 ;  /* 0x0000000800087308 */ /* 0x002e640000001000 */
[----:B-1----:R-:W-:Y:S01]  /*01f0*/  IADD3 R9, PT, PT, R8, 0xffffffe, RZ ;  /* 0x0ffffffe08097810 */ /* 0x002fe20007ffe0ff */
[----:B------:R-:W-:-:S05]  /*0200*/  IMAD.MOV R8, RZ, RZ, -R2 ;  /* 0x000000ffff087224 */ /* 0x000fca00078e0a02 */
[----:B------:R-:W1:Y:S02]  /*0210*/  F2I.FTZ.U32.TRUNC.NTZ R7, R9 ;  /* 0x0000000900077305 */ /* 0x000e64000021f000 */
[----:B-1----:R-:W-:-:S04]  /*0220*/  IMAD.MOV R11, RZ, RZ, -R7 ;  /* 0x000000ffff0b7224 */ /* 0x002fc800078e0a07 */
[----:B------:R-:W-:-:S04]  /*0230*/  IMAD R11, R11, R0, RZ ;  /* 0x000000000b0b7224 */ /* 0x000fc800078e02ff */
[----:B------:R-:W-:-:S04]  /*0240*/  IMAD.HI.U32 R6, R7, R11, R6 ;  /* 0x0000000b07067227 */ /* 0x000fc800078e0006 */
[----:B------:R-:W-:Y:S01]  /*0250*/  HFMA2 R11, -RZ, RZ, 0, 0 ;  /* 0x00000000ff0b7431 */ /* 0x000fe200000001ff */
[----:B0-2---:R-:W-:-:S07]  /*0260*/  LEA R7, R5, 0x7, 0x5 ;  /* 0x0000000705077811 */ /* 0x005fce00078e28ff */
.L_x_12:
[----:B------:R-:W-:Y:S01]  /*0270*/  IABS R9, R25 ;  /* 0x0000001900097213 */ /* 0x000fe20000000000 */
[C---:B------:R-:W-:Y:S01]  /*0280*/  VIADD R10, R7.reuse, 0xfffffff9 ;  /* 0xfffffff9070a7836 */ /* 0x040fe20000000000 */
[----:B------:R-:W-:Y:S02]  /*0290*/  IADD3 R22, PT, PT, R7, -0x5, RZ ;  /* 0xfffffffb07167810 */ /* 0x000fe40007ffe0ff */
[----:B------:R-:W0:Y:S02]  /*02a0*/  I2F.RP R16, R9 ;  /* 0x0000000900107306 */ /* 0x000e240000209400 */
[----:B------:R-:W-:Y:S02]  /*02b0*/  IABS R17, R10 ;  /* 0x0000000a00117213 */ /* 0x000fe40000000000 */
[----:B------:R-:W-:Y:S02]  /*02c0*/  ISETP.GE.AND P2, PT, R10, RZ, PT ;  /* 0x000000ff0a00720c */ /* 0x000fe40003f46270 */
[----:B------:R-:W-:Y:S01]  /*02d0*/  IABS R20, R22 ;  /* 0x0000001600147213 */ /* 0x000fe20000000000 */
[----:B------:R-:W-:Y:S01]  /*02e0*/  IMAD.HI.U32 R6, R6, R17, RZ ;  /* 0x0000001106067227 */ /* 0x000fe200078e00ff */
[----:B------:R-:W-:-:S03]  /*02f0*/  LOP3.LUT R10, RZ, R25, RZ, 0x33, !PT ;  /* 0x00000019ff0a7212 */ /* 0x000fc600078e33ff */
[----:B------:R-:W-:Y:S01]  /*0300*/  IMAD.MOV R6, RZ, RZ, -R6 ;  /* 0x000000ffff067224 */ /* 0x000fe200078e0a06 */
[----:B0-----:R-:W0:Y:S03]  /*0310*/  MUFU.RCP R16, R16 ;  /* 0x0000001000107308 */ /* 0x001e260000001000 */
[----:B------:R-:W-:-:S05]  /*0320*/  IMAD R17, R9, R6, R17 ;  /* 0x0000000609117224 */ /* 0x000fca00078e0211 */
[----:B------:R-:W-:Y:S02]  /*0330*/  ISETP.GT.U32.AND P1, PT, R0, R17, PT ;  /* 0x000000110000720c */ /* 0x000fe40003f24070 */
[----:B0-----:R-:W-:-:S11]  /*0340*/  IADD3 R12, PT, PT, R16, 0xffffffe, RZ ;  /* 0x0ffffffe100c7810 */ /* 0x001fd60007ffe0ff */
[----:B------:R-:W-:Y:S01]  /*0350*/  @!P1 IADD3 R17, PT, PT, R17, -R9, RZ ;  /* 0x8000000911119210 */ /* 0x000fe20007ffe0ff */
[----:B------:R0:W1:Y:S01]  /*0360*/  F2I.FTZ.U32.TRUNC.NTZ R13, R12 ;  /* 0x0000000c000d7305 */ /* 0x000062000021f000 */
[----:B------:R-:W-:Y:S02]  /*0370*/  IADD3 R16, PT, PT, R7, -0x6, RZ ;  /* 0xfffffffa07107810 */ /* 0x000fe40007ffe0ff */
[----:B------:R-:W-:Y:S01]  /*0380*/  ISETP.GT.U32.AND P1, PT, R0, R17, PT ;  /* 0x000000110000720c */ /* 0x000fe20003f24070 */
[----:B------:R-:W-:Y:S01]  /*0390*/  IMAD.MOV.U32 R0, RZ, RZ, R9 ;  /* 0x000000ffff007224 */ /* 0x000fe200078e0009 */
[----:B------:R-:W-:Y:S01]  /*03a0*/  IABS R18, R16 ;  /* 0x0000001000127213 */ /* 0x000fe20000000000 */
[----:B0-----:R-:W-:Y:S02]  /*03b0*/  IMAD.MOV.U32 R12, RZ, RZ, RZ ;  /* 0x000000ffff0c7224 */ /* 0x001fe400078e00ff */
[----:B-1----:R-:W-:-:S08]  /*03c0*/  IMAD.MOV R6, RZ, RZ, -R13 ;  /* 0x000000ffff067224 */ /* 0x002fd000078e0a0d */
[----:B------:R-:W-:Y:S01]  /*03d0*/  @!P1 IMAD.IADD R17, R17, 0x1, -R9 ;  /* 0x0000000111119824 */ /* 0x000fe200078e0a09 */
[----:B------:R-:W-:Y:S01]  /*03e0*/  ISETP.NE.AND P1, PT, R25, RZ, PT ;  /* 0x000000ff1900720c */ /* 0x000fe20003f25270 */
[----:B------:R-:W-:Y:S02]  /*03f0*/  IMAD R19, R6, R9, RZ ;  /* 0x0000000906137224 */ /* 0x000fe400078e02ff */
[----:B------:R-:W-:Y:S02]  /*0400*/  @!P2 IMAD.MOV R17, RZ, RZ, -R17 ;  /* 0x000000ffff11a224 */ /* 0x000fe400078e0a11 */
[----:B------:R-:W-:-:S03]  /*0410*/  IMAD.HI.U32 R6, R13, R19, R12 ;  /* 0x000000130d067227 */ /* 0x000fc600078e000c */
[----:B------:R-:W-:Y:S01]  /*0420*/  SEL R13, R10, R17, !P1 ;  /* 0x000000110a0d7207 */ /* 0x000fe20004800000 */
[----:B------:R-:W-:Y:S02]  /*0430*/  IMAD.MOV.U32 R19, RZ, RZ, R18 ;  /* 0x000000ffff137224 */ /* 0x000fe400078e0012 */
[----:B------:R-:W-:-:S04]  /*0440*/  IMAD.HI.U32 R17, R6, R20, RZ ;  /* 0x0000001406117227 */ /* 0x000fc800078e00ff */
[----:B------:R-:W-:-:S04]  /*0450*/  IMAD.HI.U32 R12, R6, R19, RZ ;  /* 0x00000013060c7227 */ /* 0x000fc800078e00ff */
[----:B------:R-:W-:Y:S02]  /*0460*/  IMAD.MOV R12, RZ, RZ, -R12 ;  /* 0x000000ffff0c7224 */ /* 0x000fe400078e0a0c */
[----:B------:R-:W-:Y:S02]  /*0470*/  IMAD.MOV R17, RZ, RZ, -R17 ;  /* 0x000000ffff117224 */ /* 0x000fe400078e0a11 */
[C---:B------:R-:W-:Y:S02]  /*0480*/  IMAD R19, R9.reuse, R12, R19 ;  /* 0x0000000c09137224 */ /* 0x040fe400078e0213 */
[----:B------:R-:W-:Y:S02]  /*0490*/  IMAD R20, R9, R17, R20 ;  /* 0x0000001109147224 */ /* 0x000fe400078e0214 */
[----:B------:R-:W-:Y:S01]  /*04a0*/  IMAD.WIDE R12, R13, 0x4, R14 ;  /* 0x000000040d0c7825 */ /* 0x000fe200078e020e */
[----:B------:R-:W-:-:S03]  /*04b0*/  ISETP.GT.U32.AND P3, PT, R0, R19, PT ;  /* 0x000000130000720c */ /* 0x000fc60003f64070 */
[----:B------:R-:W-:Y:S01]  /*04c0*/  VIADD R17, R7, 0xfffffffc ;  /* 0xfffffffc07117836 */ /* 0x000fe20000000000 */
[----:B------:R-:W-:Y:S01]  /*04d0*/  ISETP.GT.U32.AND P4, PT, R0, R20, PT ;  /* 0x000000140000720c */ /* 0x000fe20003f84070 */
[----:B------:R0:W2:Y:S03]  /*04e0*/  LDG.E R18, desc[UR4][R12.64] ;  /* 0x000000040c127981 */ /* 0x0000a6000c1e1900 */
[----:B------:R-:W-:-:S05]  /*04f0*/  IABS R21, R17 ;  /* 0x0000001100157213 */ /* 0x000fca0000000000 */
[----:B------:R-:W-:Y:S02]  /*0500*/  @!P3 IADD3 R19, PT, PT, R19, -R9, RZ ;  /* 0x800000091313b210 */ /* 0x000fe40007ffe0ff */
[----:B------:R-:W-:Y:S01]  /*0510*/  ISETP.GE.AND P3, PT, R16, RZ, PT ;  /* 0x000000ff1000720c */ /* 0x000fe20003f66270 */
[----:B------:R-:W-:Y:S01]  /*0520*/  IMAD.HI.U32 R16, R6, R21, RZ ;  /* 0x0000001506107227 */ /* 0x000fe200078e00ff */
[----:B------:R-:W-:-:S04]  /*0530*/  ISETP.GT.U32.AND P2, PT, R0, R19, PT ;  /* 0x000000130000720c */ /* 0x000fc80003f44070 */
[----:B------:R-:W-:Y:S01]  /*0540*/  IADD3 R16, PT, PT, -R16, RZ, RZ ;  /* 0x000000ff10107210 */ /* 0x000fe20007ffe1ff */
[----:B------:R-:W-:-:S04]  /*0550*/  @!P4 IMAD.IADD R20, R20, 0x1, -R9 ;  /* 0x000000011414c824 */ /* 0x000fc800078e0a09 */
[----:B------:R-:W-:-:S05]  /*0560*/  IMAD R21, R9, R16, R21 ;  /* 0x0000001009157224 */ /* 0x000fca00078e0215 */
[C---:B------:R-:W-:Y:S02]  /*0570*/  ISETP.GT.U32.AND P4, PT, R0.reuse, R21, PT ;  /* 0x000000150000720c */ /* 0x040fe40003f84070 */
[----:B------:R-:W-:Y:S01]  /*0580*/  @!P2 IADD3 R19, PT, PT, R19, -R9, RZ ;  /* 0x800000091313a210 */ /* 0x000fe20007ffe0ff */
[----:B------:R-:W-:Y:S01]  /*0590*/  VIADD R16, R7, 0xfffffffd ;  /* 0xfffffffd07107836 */ /* 0x000fe20000000000 */
[----:B------:R-:W-:-:S03]  /*05a0*/  ISETP.GT.U32.AND P2, PT, R0, R20, PT ;  /* 0x000000140000720c */ /* 0x000fc60003f44070 */
[----:B------:R-:W-:Y:S01]  /*05b0*/  @!P3 IMAD.MOV R19, RZ, RZ, -R19 ;  /* 0x000000ffff13b224 */ /* 0x000fe200078e0a13 */
[----:B------:R-:W-:Y:S02]  /*05c0*/  ISETP.GE.AND P3, PT, R22, RZ, PT ;  /* 0x000000ff1600720c */ /* 0x000fe40003f66270 */
[----:B------:R-:W-:-:S03]  /*05d0*/  IABS R23, R16 ;  /* 0x0000001000177213 */ /* 0x000fc60000000000 */
[----:B------:R-:W-:Y:S02]  /*05e0*/  @!P4 IMAD.IADD R21, R21, 0x1, -R9 ;  /* 0x000000011515c824 */ /* 0x000fe400078e0a09 */
[----:B------:R-:W-:Y:S01]  /*05f0*/  IMAD.HI.U32 R22, R6, R23, RZ ;  /* 0x0000001706167227 */ /* 0x000fe200078e00ff */
[----:B0-----:R-:W-:-:S03]  /*0600*/  SEL R13, R10, R19, !P1 ;  /* 0x000000130a0d7207 */ /* 0x001fc60004800000 */
[----:B------:R-:W-:Y:S01]  /*0610*/  @!P2 IMAD.IADD R20, R20, 0x1, -R9 ;  /* 0x000000011414a824 */ /* 0x000fe200078e0a09 */
[----:B------:R-:W-:Y:S01]  /*0620*/  ISETP.GT.U32.AND P2, PT, R0, R21, PT ;  /* 0x000000150000720c */ /* 0x000fe20003f44070 */
[----:B------:R-:W-:-:S03]  /*0630*/  IMAD.MOV R22, RZ, RZ, -R22 ;  /* 0x000000ffff167224 */ /* 0x000fc600078e0a16 */
[----:B------:R-:W-:Y:S01]  /*0640*/  @!P3 IADD3 R20, PT, PT, -R20, RZ, RZ ;  /* 0x000000ff1414b210 */ /* 0x000fe20007ffe1ff */
[----:B------:R-:W-:Y:S01]  /*0650*/  IMAD R23, R9, R22, R23 ;  /* 0x0000001609177224 */ /* 0x000fe200078e0217 */
[----:B------:R-:W-:Y:S01]  /*0660*/  ISETP.GE.AND P3, PT, R17, RZ, PT ;  /* 0x000000ff1100720c */ /* 0x000fe20003f66270 */
[----:B------:R-:W-:Y:S01]  /*0670*/  IMAD.WIDE R12, R13, 0x4, R14 ;  /* 0x000000040d0c7825 */ /* 0x000fe200078e020e */
[----:B------:R-:W-:Y:S02]  /*0680*/  IADD3 R24, PT, PT, R7, -0x2, RZ ;  /* 0xfffffffe07187810 */ /* 0x000fe40007ffe0ff */
[----:B------:R-:W-:Y:S02]  /*0690*/  ISETP.GT.U32.AND P4, PT, R0, R23, PT ;  /* 0x000000170000720c */ /* 0x000fe40003f84070 */
[----:B------:R0:W3:Y:S01]  /*06a0*/  LDG.E R19, desc[UR4][R12.64] ;  /* 0x000000040c137981 */ /* 0x0000e2000c1e1900 */
[----:B------:R-:W-:Y:S01]  /*06b0*/  IABS R22, R24 ;  /* 0x0000001800167213 */ /* 0x000fe20000000000 */
[----:B------:R-:W-:-:S04]  /*06c0*/  @!P2 IMAD.IADD R21, R21, 0x1, -R9 ;  /* 0x000000011515a824 */ /* 0x000fc800078e0a09 */
[----:B------:R-:W-:Y:S01]  /*06d0*/  IMAD.HI.U32 R17, R6, R22, RZ ;  /* 0x0000001606117227 */ /* 0x000fe200078e00ff */
[----:B0-----:R-:W-:-:S03]  /*06e0*/  SEL R13, R10, R20, !P1 ;  /* 0x000000140a0d7207 */ /* 0x001fc60004800000 */
[----:B------:R-:W-:Y:S02]  /*06f0*/  @!P3 IMAD.MOV R21, RZ, RZ, -R21 ;  /* 0x000000ffff15b224 */ /* 0x000fe400078e0a15 */
[----:B------:R-:W-:Y:S01]  /*0700*/  IMAD.WIDE R12, R13, 0x4, R14 ;  /* 0x000000040d0c7825 */ /* 0x000fe200078e020e */
[----:B------:R-:W-:-:S03]  /*0710*/  @!P4 IADD3 R23, PT, PT, R23, -R9, RZ ;  /* 0x800000091717c210 */ /* 0x000fc60007ffe0ff */
[----:B------:R-:W-:Y:S01]  /*0720*/  IMAD.MOV R17, RZ, RZ, -R17 ;  /* 0x000000ffff117224 */ /* 0x000fe200078e0a11 */
[----:B------:R0:W4:Y:S01]  /*0730*/  LDG.E R20, desc[UR4][R12.64] ;  /* 0x000000040c147981 */ /* 0x000122000c1e1900 */
[----:B------:R-:W-:Y:S02]  /*0740*/  ISETP.GT.U32.AND P2, PT, R0, R23, PT ;  /* 0x000000170000720c */ /* 0x000fe40003f44070 */
[----:B0-----:R-:W-:Y:S01]  /*0750*/  SEL R13, R10, R21, !P1 ;  /* 0x000000150a0d7207 */ /* 0x001fe20004800000 */
[----:B------:R-:W-:Y:S01]  /*0760*/  IMAD R21, R9, R17, R22 ;  /* 0x0000001109157224 */ /* 0x000fe200078e0216 */
[----:B------:R-:W-:-:S04]  /*0770*/  ISETP.GE.AND P3, PT, R16, RZ, PT ;  /* 0x000000ff1000720c */ /* 0x000fc80003f66270 */
[----:B------:R-:W-:-:S05]  /*0780*/  ISETP.GT.U32.AND P4, PT, R0, R21, PT ;  /* 0x000000150000720c */ /* 0x000fca0003f84070 */
[----:B------:R-:W-:Y:S02]  /*0790*/  @!P2 IMAD.IADD R23, R23, 0x1, -R9 ;  /* 0x000000011717a824 */ /* 0x000fe400078e0a09 */
[----:B------:R-:W-:-:S05]  /*07a0*/  IMAD.WIDE R12, R13, 0x4, R14 ;  /* 0x000000040d0c7825 */ /* 0x000fca00078e020e */
[----:B------:R0:W5:Y:S01]  /*07b0*/  LDG.E R22, desc[UR4][R12.64] ;  /* 0x000000040c167981 */ /* 0x000162000c1e1900 */
[----:B------:R-:W-:Y:S01]  /*07c0*/  @!P3 IADD3 R23, PT, PT, -R23, RZ, RZ ;  /* 0x000000ff1717b210 */ /* 0x000fe20007ffe1ff */
[----:B------:R-:W-:-:S03]  /*07d0*/  @!P4 IMAD.IADD R21, R21, 0x1, -R9 ;  /* 0x000000011515c824 */ /* 0x000fc600078e0a09 */
[----:B------:R-:W-:Y:S02]  /*07e0*/  SEL R17, R10, R23, !P1 ;  /* 0x000000170a117207 */ /* 0x000fe40004800000 */
[----:B------:R-:W-:Y:S02]  /*07f0*/  ISETP.GT.U32.AND P2, PT, R0, R21, PT ;  /* 0x000000150000720c */ /* 0x000fe40003f44070 */
[----:B------:R-:W-:Y:S01]  /*0800*/  ISETP.GE.AND P3, PT, R24, RZ, PT ;  /* 0x000000ff1800720c */ /* 0x000fe20003f66270 */
[----:B------:R-:W-:-:S06]  /*0810*/  IMAD.WIDE R16, R17, 0x4, R14 ;  /* 0x0000000411107825 */ /* 0x000fcc00078e020e */
[----:B------:R1:W5:Y:S04]  /*0820*/  LDG.E R16, desc[UR4][R16.64] ;  /* 0x0000000410107981 */ /* 0x000368000c1e1900 */
[----:B------:R-:W-:-:S05]  /*0830*/  @!P2 IMAD.IADD R21, R21, 0x1, -R9 ;  /* 0x000000011515a824 */ /* 0x000fca00078e0a09 */
[----:B------:R-:W-:-:S04]  /*0840*/  @!P3 IADD3 R21, PT, PT, -R21, RZ, RZ ;  /* 0x000000ff1515b210 */ /* 0x000fc80007ffe1ff */
[----:B0-----:R-:W-:-:S05]  /*0850*/  SEL R13, R10, R21, !P1 ;  /* 0x000000150a0d7207 */ /* 0x001fca0004800000 */
[----:B------:R-:W-:-:S06]  /*0860*/  IMAD.WIDE R12, R13, 0x4, R14 ;  /* 0x000000040d0c7825 */ /* 0x000fcc00078e020e */
[----:B------:R0:W5:Y:S01]  /*0870*/  LDG.E R12, desc[UR4][R12.64] ;  /* 0x000000040c0c7981 */ /* 0x000162000c1e1900 */
[----:B------:R-:W-:-:S05]  /*0880*/  VIADD R21, R7, 0xffffffff ;  /* 0xffffffff07157836 */ /* 0x000fca0000000000 */
[----:B------:R-:W-:Y:S01]  /*0890*/  IABS R23, R21 ;  /* 0x0000001500177213 */ /* 0x000fe20000000000 */
[----:B------:R-:W-:Y:S01]  /*08a0*/  VIADD R24, R7, 0x1 ;  /* 0x0000000107187836 */ /* 0x000fe20000000000 */
[----:B------:R-:W-:-:S03]  /*08b0*/  ISETP.GE.AND P2, PT, R21, RZ, PT ;  /* 0x000000ff1500720c */ /* 0x000fc60003f46270 */
[----:B-1----:R-:W-:Y:S01]  /*08c0*/  IMAD.HI.U32 R17, R6, R23, RZ ;  /* 0x0000001706117227 */ /* 0x002fe200078e00ff */
[----:B------:R-:W-:Y:S02]  /*08d0*/  IABS R21, R7 ;  /* 0x0000000700157213 */ /* 0x000fe40000000000 */
[----:B------:R-:W-:Y:S02]  /*08e0*/  ISETP.GE.AND P6, PT, R24, RZ, PT ;  /* 0x000000ff1800720c */ /* 0x000fe40003fc6270 */
[----:B------:R-:W-:Y:S02]  /*08f0*/  IABS R26, R24 ;  /* 0x00000018001a7213 */ /* 0x000fe40000000000 */
[----:B------:R-:W-:Y:S01]  /*0900*/  IADD3 R24, PT, PT, -R17, RZ, RZ ;  /* 0x000000ff11187210 */ /* 0x000fe20007ffe1ff */
[----:B------:R-:W-:-:S04]  /*0910*/  IMAD.MOV.U32 R17, RZ, RZ, R21 ;  /* 0x000000ffff117224 */ /* 0x000fc800078e0015 */
[----:B0-----:R-:W-:Y:S02]  /*0920*/  IMAD R13, R9, R24, R23 ;  /* 0x00000018090d7224 */ /* 0x001fe400078e0217 */
[----:B------:R-:W-:-:S04]  /*0930*/  IMAD.HI.U32 R23, R6, R17, RZ ;  /* 0x0000001106177227 */ /* 0x000fc800078e00ff */
[----:B------:R-:W-:Y:S01]  /*0940*/  IMAD.MOV.U32 R21, RZ, RZ, R26 ;  /* 0x000000ffff157224 */ /* 0x000fe200078e001a */
[----:B------:R-:W-:-:S05]  /*0950*/  IADD3 R26, PT, PT, -R23, RZ, RZ ;  /* 0x000000ff171a7210 */ /* 0x000fca0007ffe1ff */
[----:B------:R-:W-:Y:S01]  /*0960*/  IMAD R17, R9, R26, R17 ;  /* 0x0000001a09117224 */ /* 0x000fe200078e0211 */
[----:B------:R-:W-:Y:S01]  /*0970*/  ISETP.GT.U32.AND P4, PT, R0, R13, PT ;  /* 0x0000000d0000720c */ /* 0x000fe20003f84070 */
[----:B------:R-:W-:-:S03]  /*0980*/  IMAD.HI.U32 R24, R6, R21, RZ ;  /* 0x0000001506187227 */ /* 0x000fc600078e00ff */
[----:B------:R-:W-:Y:S01]  /*0990*/  ISETP.GT.U32.AND P5, PT, R0, R17, PT ;  /* 0x000000110000720c */ /* 0x000fe20003fa4070 */
[----:B------:R-:W-:Y:S02]  /*09a0*/  IMAD.MOV R24, RZ, RZ, -R24 ;  /* 0x000000ffff187224 */ /* 0x000fe400078e0a18 */
[----:B------:R-:W-:Y:S02]  /*09b0*/  VIADD R23, R7, 0x2 ;  /* 0x0000000207177836 */ /* 0x000fe40000000000 */
[----:B------:R-:W-:-:S03]  /*09c0*/  IMAD R21, R9, R24, R21 ;  /* 0x0000001809157224 */ /* 0x000fc600078e0215 */
[----:B------:R-:W-:Y:S02]  /*09d0*/  IABS R29, R23 ;  /* 0x00000017001d7213 */ /* 0x000fe40000000000 */
[----:B------:R-:W-:-:S03]  /*09e0*/  @!P4 IADD3 R13, PT, PT, R13, -R9, RZ ;  /* 0x800000090d0dc210 */ /* 0x000fc60007ffe0ff */
[----:B------:R-:W-:Y:S02]  /*09f0*/  @!P5 IADD3 R17, PT, PT, R17, -R9, RZ ;  /* 0x800000091111d210 */ /* 0x000fe40007ffe0ff */
[----:B------:R-:W-:Y:S02]  /*0a00*/  ISETP.GT.U32.AND P5, PT, R0, R21, PT ;  /* 0x000000150000720c */ /* 0x000fe40003fa4070 */
[----:B------:R-:W-:Y:S01]  /*0a10*/  ISETP.GE.AND P3, PT, R23, RZ, PT ;  /* 0x000000ff1700720c */ /* 0x000fe20003f66270 */
[----:B------:R-:W-:Y:S01]  /*0a20*/  IMAD.HI.U32 R23, R6, R29, RZ ;  /* 0x0000001d06177227 */ /* 0x000fe200078e00ff */
[----:B------:R-:W-:-:S03]  /*0a30*/  ISETP.GT.U32.AND P4, PT, R0, R13, PT ;  /* 0x0000000d0000720c */ /* 0x000fc60003f84070 */
[----:B------:R-:W-:-:S04]  /*0a40*/  IMAD.MOV R24, RZ, RZ, -R23 ;  /* 0x000000ffff187224 */ /* 0x000fc800078e0a17 */
[----:B------:R-:W-:Y:S02]  /*0a50*/  IMAD R29, R9, R24, R29 ;  /* 0x00000018091d7224 */ /* 0x000fe400078e021d */
[----:B------:R-:W-:Y:S01]  /*0a60*/  VIADD R24, R7, 0x3 ;  /* 0x0000000307187836 */ /* 0x000fe20000000000 */
[----:B------:R-:W-:-:S03]  /*0a70*/  @!P5 IADD3 R21, PT, PT, R21, -R9, RZ ;  /* 0x800000091515d210 */ /* 0x000fc60007ffe0ff */
[----:B------:R-:W-:Y:S01]  /*0a80*/  @!P4 IMAD.IADD R13, R13, 0x1, -R9 ;  /* 0x000000010d0dc824 */ /* 0x000fe200078e0a09 */
[C---:B------:R-:W-:Y:S02]  /*0a90*/  ISETP.GT.U32.AND P5, PT, R0.reuse, R21, PT ;  /* 0x000000150000720c */ /* 0x040fe40003fa4070 */
[----:B------:R-:W-:Y:S02]  /*0aa0*/  IABS R23, R24 ;  /* 0x0000001800177213 */ /* 0x000fe40000000000 */
[----:B------:R-:W-:-:S09]  /*0ab0*/  ISETP.GT.U32.AND P4, PT, R0, R17, PT ;  /* 0x000000110000720c */ /* 0x000fd20003f84070 */
[----:B------:R-:W-:Y:S02]  /*0ac0*/  @!P5 IADD3 R21, PT, PT, R21, -R9, RZ ;  /* 0x800000091515d210 */ /* 0x000fe40007ffe0ff */
[----:B------:R-:W-:-:S03]  /*0ad0*/  ISETP.GT.U32.AND P5, PT, R0, R29, PT ;  /* 0x0000001d0000720c */ /* 0x000fc60003fa4070 */
[----:B------:R-:W-:Y:S02]  /*0ae0*/  @!P6 IMAD.MOV R21, RZ, RZ, -R21 ;  /* 0x000000ffff15e224 */ /* 0x000fe400078e0a15 */
[----:B------:R-:W-:Y:S01]  /*0af0*/  @!P4 IMAD.IADD R17, R17, 0x1, -R9 ;  /* 0x000000011111c824 */ /* 0x000fe200078e0a09 */
[----:B------:R-:W-:-:S07]  /*0b00*/  ISETP.GE.AND P4, PT, R7, RZ, PT ;  /* 0x000000ff0700720c */ /* 0x000fce0003f86270 */
[----:B------:R-:W-:-:S06]  /*0b10*/  @!P5 IMAD.IADD R29, R29, 0x1, -R9 ;  /* 0x000000011d1dd824 */ /* 0x000fcc00078e0a09 */
[----:B------:R-:W-:Y:S01]  /*0b20*/  @!P4 IMAD.MOV R17, RZ, RZ, -R17 ;  /* 0x000000ffff11c224 */ /* 0x000fe200078e0a11 */
[----:B------:R-:W-:Y:S01]  /*0b30*/  ISETP.GT.U32.AND P5, PT, R0, R29, PT ;  /* 0x0000001d0000720c */ /* 0x000fe20003fa4070 */
[----:B--2---:R-:W-:Y:S01]  /*0b40*/  FADD R18, R18, R11 ;  /* 0x0000000b12127221 */ /* 0x004fe20000000000 */
[----:B------:R-:W-:Y:S02]  /*0b50*/  IMAD.MOV.U32 R11, RZ, RZ, R13 ;  /* 0x000000ffff0b7224 */ /* 0x000fe400078e000d */
[----:B------:R-:W-:-:S03]  /*0b60*/  IMAD.HI.U32 R13, R6, R23, RZ ;  /* 0x00000017060d7227 */ /* 0x000fc600078e00ff */
[----:B------:R-:W-:Y:S02]  /*0b70*/  @!P2 IADD3 R11, PT, PT, -R11, RZ, RZ ;  /* 0x000000ff0b0ba210 */ /* 0x000fe40007ffe1ff */
[----:B------:R-:W-:Y:S01]  /*0b80*/  ISETP.GE.AND P2, PT, R24, RZ, PT ;  /* 0x000000ff1800720c */ /* 0x000fe20003f46270 */
[----:B------:R-:W-:-:S04]  /*0b90*/  IMAD.MOV R24, RZ, RZ, -R13 ;  /* 0x000000ffff187224 */ /* 0x000fc800078e0a0d */
[----:B------:R-:W-:-:S05]  /*0ba0*/  IMAD R13, R9, R24, R23 ;  /* 0x00000018090d7224 */ /* 0x000fca00078e0217 */
[----:B------:R-:W-:-:S13]  /*0bb0*/  ISETP.GT.U32.AND P6, PT, R0, R13, PT ;  /* 0x0000000d0000720c */ /* 0x000fda0003fc4070 */
[----:B------:R-:W-:-:S05]  /*0bc0*/  @!P6 IMAD.IADD R13, R13, 0x1, -R9 ;  /* 0x000000010d0de824 */ /* 0x000fca00078e0a09 */
[----:B------:R-:W-:Y:S01]  /*0bd0*/  ISETP.GT.U32.AND P6, PT, R0, R13, PT ;  /* 0x0000000d0000720c */ /* 0x000fe20003fc4070 */
[----:B---3--:R-:W-:Y:S01]  /*0be0*/  FADD R19, R18, R19 ;  /* 0x0000001312137221 */ /* 0x008fe20000000000 */
[----:B------:R-:W-:-:S05]  /*0bf0*/  VIADD R18, R7, 0x4 ;  /* 0x0000000407127836 */ /* 0x000fca0000000000 */
[----:B------:R-:W-:Y:S02]  /*0c00*/  IABS R27, R18 ;  /* 0x00000012001b7213 */ /* 0x000fe40000000000 */
[----:B------:R-:W-:-:S03]  /*0c10*/  ISETP.GE.AND P4, PT, R18, RZ, PT ;  /* 0x000000ff1200720c */ /* 0x000fc60003f86270 */
[----:B------:R-:W-:-:S04]  /*0c20*/  IMAD.HI.U32 R18, R6, R27, RZ ;  /* 0x0000001b06127227 */ /* 0x000fc800078e00ff */
[----:B------:R-:W-:-:S04]  /*0c30*/  IMAD.MOV R18, RZ, RZ, -R18 ;  /* 0x000000ffff127224 */ /* 0x000fc800078e0a12 */
[----:B------:R-:W-:Y:S01]  /*0c40*/  IMAD R27, R9, R18, R27 ;  /* 0x00000012091b7224 */ /* 0x000fe200078e021b */
[----:B------:R-:W-:Y:S01]  /*0c50*/  IADD3 R18, PT, PT, R7, 0x5, RZ ;  /* 0x0000000507127810 */ /* 0x000fe20007ffe0ff */
[----:B------:R-:W-:-:S03]  /*0c60*/  @!P6 IMAD.IADD R13, R13, 0x1, -R9 ;  /* 0x000000010d0de824 */ /* 0x000fc600078e0a09 */
[----:B------:R-:W-:Y:S01]  /*0c70*/  IABS R28, R18 ;  /* 0x00000012001c7213 */ /* 0x000fe20000000000 */
[----:B------:R-:W-:Y:S01]  /*0c80*/  @!P5 IMAD.IADD R29, R29, 0x1, -R9 ;  /* 0x000000011d1dd824 */ /* 0x000fe200078e0a09 */
[----:B------:R-:W-:Y:S02]  /*0c90*/  ISETP.GT.U32.AND P6, PT, R0, R27, PT ;  /* 0x0000001b0000720c */ /* 0x000fe40003fc4070 */
[----:B------:R-:W-:Y:S01]  /*0ca0*/  ISETP.GE.AND P5, PT, R18, RZ, PT ;  /* 0x000000ff1200720c */ /* 0x000fe20003fa6270 */
[----:B------:R-:W-:-:S04]  /*0cb0*/  IMAD.HI.U32 R18, R6, R28, RZ ;  /* 0x0000001c06127227 */ /* 0x000fc800078e00ff */
[----:B----4-:R-:W-:Y:S01]  /*0cc0*/  FADD R19, R19, R20 ;  /* 0x0000001413137221 */ /* 0x010fe20000000000 */
[----:B------:R-:W-:-:S05]  /*0cd0*/  IADD3 R18, PT, PT, -R18, RZ, RZ ;  /* 0x000000ff12127210 */ /* 0x000fca0007ffe1ff */
[----:B------:R-:W-:Y:S01]  /*0ce0*/  IMAD R28, R9, R18, R28 ;  /* 0x00000012091c7224 */ /* 0x000fe200078e021c */
[----:B------:R-:W-:Y:S01]  /*0cf0*/  @!P6 IADD3 R27, PT, PT, R27, -R9, RZ ;  /* 0x800000091b1be210 */ /* 0x000fe20007ffe0ff */
[----:B-----5:R-:W-:Y:S01]  /*0d00*/  FADD R22, R19, R22 ;  /* 0x0000001613167221 */ /* 0x020fe20000000000 */
[----:B------:R-:W-:Y:S02]  /*0d10*/  IMAD.MOV.U32 R19, RZ, RZ, R13 ;  /* 0x000000ffff137224 */ /* 0x000fe400078e000d */
[C---:B------:R-:W-:Y:S01]  /*0d20*/  ISETP.GT.U32.AND P6, PT, R0.reuse, R27, PT ;  /* 0x0000001b0000720c */ /* 0x040fe20003fc4070 */
[----:B------:R-:W-:Y:S02]  /*0d30*/  VIADD R18, R7, 0x6 ;  /* 0x0000000607127836 */ /* 0x000fe40000000000 */
[----:B------:R-:W-:Y:S01]  /*0d40*/  @!P2 IMAD.MOV R19, RZ, RZ, -R19 ;  /* 0x000000ffff13a224 */ /* 0x000fe200078e0a13 */
[----:B------:R-:W-:Y:S02]  /*0d50*/  ISETP.GT.U32.AND P2, PT, R0, R28, PT ;  /* 0x0000001c0000720c */ /* 0x000fe40003f44070 */
[----:B------:R-:W-:-:S02]  /*0d60*/  IABS R23, R18 ;  /* 0x0000001200177213 */ /* 0x000fc40000000000 */
[----:B------:R-:W-:Y:S02]  /*0d70*/  @!P3 IADD3 R29, PT, PT, -R29, RZ, RZ ;  /* 0x000000ff1d1db210 */ /* 0x000fe40007ffe1ff */
[----:B------:R-:W-:Y:S01]  /*0d80*/  ISETP.GE.AND P3, PT, R18, RZ, PT ;  /* 0x000000ff1200720c */ /* 0x000fe20003f66270 */
[----:B------:R-:W-:-:S04]  /*0d90*/  IMAD.HI.U32 R18, R6, R23, RZ ;  /* 0x0000001706127227 */ /* 0x000fc800078e00ff */
[----:B------:R-:W-:Y:S01]  /*0da0*/  FADD R13, R22, R16 ;  /* 0x00000010160d7221 */ /* 0x000fe20000000000 */
[----:B------:R-:W-:Y:S01]  /*0db0*/  IADD3 R16, PT, PT, R7, 0x7, RZ ;  /* 0x0000000707107810 */ /* 0x000fe20007ffe0ff */
[----:B------:R-:W-:-:S03]  /*0dc0*/  @!P6 IMAD.IADD R27, R27, 0x1, -R9 ;  /* 0x000000011b1be824 */ /* 0x000fc600078e0a09 */
[----:B------:R-:W-:Y:S01]  /*0dd0*/  IABS R22, R16 ;  /* 0x0000001000167213 */ /* 0x000fe20000000000 */
[----:B------:R-:W-:Y:S01]  /*0de0*/  @!P2 IMAD.IADD R28, R28, 0x1, -R9 ;  /* 0x000000011c1ca824 */ /* 0x000fe200078e0a09 */
[----:B------:R-:W-:Y:S01]  /*0df0*/  ISETP.GE.AND P6, PT, R16, RZ, PT ;  /* 0x000000ff1000720c */ /* 0x000fe20003fc6270 */
[----:B------:R-:W-:Y:S02]  /*0e00*/  IMAD.MOV R18, RZ, RZ, -R18 ;  /* 0x000000ffff127224 */ /* 0x000fe400078e0a12 */
[----:B------:R-:W-:Y:S01]  /*0e10*/  IMAD.HI.U32 R16, R6, R22, RZ ;  /* 0x0000001606107227 */ /* 0x000fe200078e00ff */
[----:B------:R-:W-:-:S03]  /*0e20*/  ISETP.GT.U32.AND P2, PT, R0, R28, PT ;  /* 0x0000001c0000720c */ /* 0x000fc60003f44070 */
[----:B------:R-:W-:Y:S01]  /*0e30*/  IMAD R23, R9, R18, R23 ;  /* 0x0000001209177224 */ /* 0x000fe200078e0217 */
[----:B------:R-:W-:Y:S02]  /*0e40*/  IADD3 R18, PT, PT, -R16, RZ, RZ ;  /* 0x000000ff10127210 */ /* 0x000fe40007ffe1ff */
[C---:B------:R-:W-:Y:S02]  /*0e50*/  SEL R16, R10.reuse, R11, !P1 ;  /* 0x0000000b0a107207 */ /* 0x040fe40004800000 */
[----:B------:R-:W-:Y:S01]  /*0e60*/  SEL R17, R10, R17, !P1 ;  /* 0x000000110a117207 */ /* 0x000fe20004800000 */
[----:B------:R-:W-:Y:S02]  /*0e70*/  @!P4 IMAD.MOV R27, RZ, RZ, -R27 ;  /* 0x000000ffff1bc224 */ /* 0x000fe400078e0a1b */
[----:B------:R-:W-:Y:S01]  /*0e80*/  FADD R11, R13, R12 ;  /* 0x0000000c0d0b7221 */ /* 0x000fe20000000000 */
[----:B------:R-:W-:Y:S01]  /*0e90*/  IMAD.WIDE R12, R16, 0x4, R14 ;  /* 0x00000004100c7825 */ /* 0x000fe200078e020e */
[----:B------:R-:W-:-:S02]  /*0ea0*/  SEL R21, R10, R21, !P1 ;  /* 0x000000150a157207 */ /* 0x000fc40004800000 */
[----:B------:R-:W-:Y:S01]  /*0eb0*/  SEL R29, R10, R29, !P1 ;  /* 0x0000001d0a1d7207 */ /* 0x000fe20004800000 */
[----:B------:R-:W-:Y:S01]  /*0ec0*/  IMAD.WIDE R16, R17, 0x4, R14 ;  /* 0x0000000411107825 */ /* 0x000fe200078e020e */
[----:B------:R-:W-:Y:S01]  /*0ed0*/  ISETP.GT.U32.AND P4, PT, R0, R23, PT ;  /* 0x000000170000720c */ /* 0x000fe20003f84070 */
[----:B------:R-:W2:Y:S02]  /*0ee0*/  LDG.E R12, desc[UR4][R12.64] ;  /* 0x000000040c0c7981 */ /* 0x000ea4000c1e1900 */
[----:B------:R-:W-:Y:S02]  /*0ef0*/  @!P2 IMAD.IADD R28, R28, 0x1, -R9 ;  /* 0x000000011c1ca824 */ /* 0x000fe400078e0a09 */
[----:B------:R-:W-:Y:S01]  /*0f00*/  IMAD.WIDE R20, R21, 0x4, R14 ;  /* 0x0000000415147825 */ /* 0x000fe200078e020e */
[----:B------:R0:W3:Y:S02]  /*0f10*/  LDG.E R13, desc[UR4][R16.64] ;  /* 0x00000004100d7981 */ /* 0x0000e4000c1e1900 */
[----:B------:R-:W-:Y:S01]  /*0f20*/  @!P5 IADD3 R28, PT, PT, -R28, RZ, RZ ;  /* 0x000000ff1c1cd210 */ /* 0x000fe20007ffe1ff */
[----:B------:R-:W-:Y:S01]  /*0f30*/  IMAD R22, R9, R18, R22 ;  /* 0x0000001209167224 */ /* 0x000fe200078e0216 */
[----:B------:R1:W4:Y:S01]  /*0f40*/  LDG.E R24, desc[UR4][R20.64] ;  /* 0x0000000414187981 */ /* 0x000322000c1e1900 */
[----:B0-----:R-:W-:Y:S01]  /*0f50*/  IMAD.WIDE R16, R29, 0x4, R14 ;  /* 0x000000041d107825 */ /* 0x001fe200078e020e */
[----:B------:R-:W-:-:S02]  /*0f60*/  SEL R29, R10, R27, !P1 ;  /* 0x0000001b0a1d7207 */ /* 0x000fc40004800000 */
[----:B------:R-:W-:Y:S02]  /*0f70*/  ISETP.GT.U32.AND P2, PT, R0, R22, PT ;  /* 0x000000160000720c */ /* 0x000fe40003f44070 */
[----:B------:R-:W-:Y:S01]  /*0f80*/  @!P4 IADD3 R23, PT, PT, R23, -R9, RZ ;  /* 0x800000091717c210 */ /* 0x000fe20007ffe0ff */
[----:B-1----:R-:W-:Y:S01]  /*0f90*/  IMAD.WIDE R20, R29, 0x4, R14 ;  /* 0x000000041d147825 */ /* 0x002fe200078e020e */
[----:B------:R-:W-:Y:S01]  /*0fa0*/  SEL R29, R10, R28, !P1 ;  /* 0x0000001c0a1d7207 */ /* 0x000fe20004800000 */
[----:B------:R0:W5:Y:S01]  /*0fb0*/  LDG.E R26, desc[UR4][R16.64] ;  /* 0x00000004101a7981 */ /* 0x000162000c1e1900 */
[----:B------:R-:W-:-:S03]  /*0fc0*/  ISETP.GT.U32.AND P4, PT, R0, R23, PT ;  /* 0x000000170000720c */ /* 0x000fc60003f84070 */
[----:B------:R-:W5:Y:S01]  /*0fd0*/  LDG.E R20, desc[UR4][R20.64] ;  /* 0x0000000414147981 */ /* 0x000f62000c1e1900 */
[----:B0-----:R-:W-:-:S05]  /*0fe0*/  IMAD.WIDE R16, R29, 0x4, R14 ;  /* 0x000000041d107825 */ /* 0x001fca00078e020e */
[----:B------:R0:W5:Y:S01]  /*0ff0*/  LDG.E R28, desc[UR4][R16.64] ;  /* 0x00000004101c7981 */ /* 0x000162000c1e1900 */
[----:B------:R-:W-:Y:S02]  /*1000*/  @!P2 IMAD.IADD R22, R22, 0x1, -R9 ;  /* 0x000000011616a824 */ /* 0x000fe400078e0a09 */
[----:B0-----:R-:W-:-:S03]  /*1010*/  VIADD R16, R7, 0x8 ;  /* 0x0000000807107836 */ /* 0x001fc60000000000 */
[----:B------:R-:W-:Y:S01]  /*1020*/  ISETP.GT.U32.AND P2, PT, R0, R22, PT ;  /* 0x000000160000720c */ /* 0x000fe20003f44070 */
[----:B------:R-:W-:Y:S01]  /*1030*/  @!P4 IMAD.IADD R23, R23, 0x1, -R9 ;  /* 0x000000011717c824 */ /* 0x000fe200078e0a09 */
[----:B------:R-:W-:-:S03]  /*1040*/  IABS R29, R16 ;  /* 0x00000010001d7213 */ /* 0x000fc60000000000 */
[----:B------:R-:W-:Y:S01]  /*1050*/  @!P3 IMAD.MOV R23, RZ, RZ, -R23 ;  /* 0x000000ffff17b224 */ /* 0x000fe200078e0a17 */
[----:B------:R-:W-:Y:S01]  /*1060*/  ISETP.GE.AND P3, PT, R16, RZ, PT ;  /* 0x000000ff1000720c */ /* 0x000fe20003f66270 */
[----:B------:R-:W-:-:S04]  /*1070*/  IMAD.HI.U32 R21, R6, R29, RZ ;  /* 0x0000001d06157227 */ /* 0x000fc800078e00ff */
[----:B------:R-:W-:-:S04]  /*1080*/  IMAD.MOV R16, RZ, RZ, -R21 ;  /* 0x000000ffff107224 */ /* 0x000fc800078e0a15 */
[----:B------:R-:W-:Y:S02]  /*1090*/  IMAD R16, R9, R16, R29 ;  /* 0x0000001009107224 */ /* 0x000fe400078e021d */
[----:B------:R-:W-:-:S03]  /*10a0*/  @!P2 IMAD.IADD R22, R22, 0x1, -R9 ;  /* 0x000000011616a824 */ /* 0x000fc600078e0a09 */
[----:B------:R-:W-:Y:S02]  /*10b0*/  ISETP.GT.U32.AND P2, PT, R0, R16, PT ;  /* 0x000000100000720c */ /* 0x000fe40003f44070 */
[----:B------:R-:W-:-:S11]  /*10c0*/  SEL R19, R10, R19, !P1 ;  /* 0x000000130a137207 */ /* 0x000fd60004800000 */
[----:B------:R-:W-:-:S04]  /*10d0*/  @!P2 IADD3 R16, PT, PT, R16, -R9, RZ ;  /* 0x800000091010a210 */ /* 0x000fc80007ffe0ff */
[----:B------:R-:W-:Y:S01]  /*10e0*/  ISETP.GT.U32.AND P2, PT, R0, R16, PT ;  /* 0x000000100000720c */ /* 0x000fe20003f44070 */
[----:B------:R-:W-:Y:S01]  /*10f0*/  IMAD.WIDE R18, R19, 0x4, R14 ;  /* 0x0000000413127825 */ /* 0x000fe200078e020e */
[----:B------:R-:W-:Y:S02]  /*1100*/  SEL R23, R10, R23, !P1 ;  /* 0x000000170a177207 */ /* 0x000fe40004800000 */
[----:B------:R-:W-:Y:S02]  /*1110*/  @!P6 IADD3 R22, PT, PT, -R22, RZ, RZ ;  /* 0x000000ff1616e210 */ /* 0x000fe40007ffe1ff */
[----:B------:R0:W5:Y:S07]  /*1120*/  LDG.E R27, desc[UR4][R18.64] ;  /* 0x00000004121b7981 */ /* 0x00016e000c1e1900 */
[----:B------:R-:W-:-:S02]  /*1130*/  @!P2 IMAD.IADD R16, R16, 0x1, -R9 ;  /* 0x000000011010a824 */ /* 0x000fc400078e0a09 */
[----:B0-----:R-:W-:Y:S01]  /*1140*/  IMAD.WIDE R18, R23, 0x4, R14 ;  /* 0x0000000417127825 */ /* 0x001fe200078e020e */
[----:B------:R-:W-:-:S03]  /*1150*/  SEL R23, R10, R22, !P1 ;  /* 0x000000160a177207 */ /* 0x000fc60004800000 */
[----:B------:R-:W-:Y:S02]  /*1160*/  @!P3 IMAD.MOV R16, RZ, RZ, -R16 ;  /* 0x000000ffff10b224 */ /* 0x000fe400078e0a10 */
[----:B------:R-:W-:Y:S01]  /*1170*/  IMAD.WIDE R22, R23, 0x4, R14 ;  /* 0x0000000417167825 */ /* 0x000fe200078e020e */
[----:B------:R-:W5:Y:S02]  /*1180*/  LDG.E R18, desc[UR4][R18.64] ;  /* 0x0000000412127981 */ /* 0x000f64000c1e1900 */
[----:B------:R-:W-:-:S03]  /*1190*/  SEL R17, R10, R16, !P1 ;  /* 0x000000100a117207 */ /* 0x000fc60004800000 */
[----:B------:R-:W5:Y:S02]  /*11a0*/  LDG.E R22, desc[UR4][R22.64] ;  /* 0x0000000416167981 */ /* 0x000f64000c1e1900 */
[----:B------:R-:W-:-:S06]  /*11b0*/  IMAD.WIDE R16, R17, 0x4, R14 ;  /* 0x0000000411107825 */ /* 0x000fcc00078e020e */
[----:B------:R-:W5:Y:S01]  /*11c0*/  LDG.E R16, desc[UR4][R16.64] ;  /* 0x0000000410107981 */ /* 0x000f62000c1e1900 */
[----:B------:R-:W-:-:S04]  /*11d0*/  IADD3 R8, PT, PT, R8, 0x10, RZ ;  /* 0x0000001008087810 */ /* 0x000fc80007ffe0ff */
[----:B------:R-:W-:Y:S01]  /*11e0*/  ISETP.NE.AND P1, PT, R8, RZ, PT ;  /* 0x000000ff0800720c */ /* 0x000fe20003f25270 */
[----:B------:R-:W-:Y:S02]  /*11f0*/  VIADD R7, R7, 0x10 ;  /* 0x0000001007077836 */ /* 0x000fe40000000000 */
[----:B--2---:R-:W-:-:S04]  /*1200*/  FADD R12, R11, R12 ;  /* 0x0000000c0b0c7221 */ /* 0x004fc80000000000 */
[----:B---3--:R-:W-:-:S04]  /*1210*/  FADD R13, R12, R13 ;  /* 0x0000000d0c0d7221 */ /* 0x008fc80000000000 */
[----:B----4-:R-:W-:-:S04]  /*1220*/  FADD R13, R13, R24 ;  /* 0x000000180d0d7221 */ /* 0x010fc80000000000 */
[----:B-----5:R-:W-:-:S04]  /*1230*/  FADD R26, R13, R26 ;  /* 0x0000001a0d1a7221 */ /* 0x020fc80000000000 */
[----:B------:R-:W-:-:S04]  /*1240*/  FADD R27, R26, R27 ;  /* 0x0000001b1a1b7221 */ /* 0x000fc80000000000 */
[----:B------:R-:W-:-:S04]  /*1250*/  FADD R27, R27, R20 ;  /* 0x000000141b1b7221 */ /* 0x000fc80000000000 */
[----:B------:R-:W-:-:S04]  /*1260*/  FADD R27, R27, R28 ;  /* 0x0000001c1b1b7221 */ /* 0x000fc80000000000 */
[----:B------:R-:W-:-:S04]  /*1270*/  FADD R27, R27, R18 ;  /* 0x000000121b1b7221 */ /* 0x000fc80000000000 */
[----:B------:R-:W-:-:S04]  /*1280*/  FADD R27, R27, R22 ;  /* 0x000000161b1b7221 */ /* 0x000fc80000000000 */
[----:B------:R-:W-:Y:S01]  /*1290*/  FADD R11, R27, R16 ;  /* 0x000000101b0b7221 */ /* 0x000fe20000000000 */
[----:B------:R-:W-:Y:S06]  /*12a0*/  @P1 BRA `(.L_x_12) ;  /* 0xffffffec00f01947 */ /* 0x000fec000383ffff */
.L_x_11:
[----:B------:R-:W-:Y:S05]  /*12b0*/  @!P0 BRA `(.L_x_10) ;  /* 0x0000001000408947 */ /* 0x000fea0003800000 */
[----:B------:R-:W-:Y:S02]  /*12c0*/  ISETP.GE.U32.AND P1, PT, R3, 0x8, PT ;  /* 0x000000080300780c */ /* 0x000fe40003f26070 */
[----:B------:R-:W-:-:S04]  /*12d0*/  LOP3.LUT R20, R4, 0x7, RZ, 0xc0, !PT ;  /* 0x0000000704147812 */ /* 0x000fc800078ec0ff */
[----:B------:R-:W-:-:S07]  /*12e0*/  ISETP.NE.AND P0, PT, R20, RZ, PT ;  /* 0x000000ff1400720c */ /* 0x000fce0003f05270 */
[----:B------:R-:W-:Y:S06]  /*12f0*/  @!P1 BRA `(.L_x_13) ;  /* 0x0000000800249947 */ /* 0x000fec0003800000 */
[----:B------:R-:W-:Y:S01]  /*1300*/  IABS R15, R25 ;  /* 0x00000019000f7213 */ /* 0x000fe20000000000 */
[----:B------:R-:W-:-:S03]  /*1310*/  IMAD R7, R5, 0x20, R2 ;  /* 0x0000002005077824 */ /* 0x000fc600078e0202 */
[----:B------:R-:W0:Y:S01]  /*1320*/  I2F.RP R0, R15 ;  /* 0x0000000f00007306 */ /* 0x000e220000209400 */
[C---:B------:R-:W-:Y:S01]  /*1330*/  VIADD R6, R7.reuse, 0x1 ;  /* 0x0000000107067836 */ /* 0x040fe20000000000 */
[----:B------:R-:W-:Y:S01]  /*1340*/  IABS R12, R7 ;  /* 0x00000007000c7213 */ /* 0x000fe20000000000 */
[C---:B------:R-:W-:Y:S01]  /*1350*/  VIADD R13, R7.reuse, 0x5 ;  /* 0x00000005070d7836 */ /* 0x040fe20000000000 */
[C---:B------:R-:W-:Y:S01]  /*1360*/  IADD3 R23, PT, PT, R7.reuse, 0x3, RZ ;  /* 0x0000000307177810 */ /* 0x040fe20007ffe0ff */
[C---:B------:R-:W-:Y:S01]  /*1370*/  VIADD R22, R7.reuse, 0x2 ;  /* 0x0000000207167836 */ /* 0x040fe20000000000 */
[----:B------:R-:W-:Y:S01]  /*1380*/  IABS R16, R6 ;  /* 0x0000000600107213 */ /* 0x000fe20000000000 */
[----:B------:R-:W-:Y:S01]  /*1390*/  VIADD R17, R7, 0x4 ;  /* 0x0000000407117836 */ /* 0x000fe20000000000 */
[----:B------:R-:W-:Y:S02]  /*13a0*/  IABS R19, R13 ;  /* 0x0000000d00137213 */ /* 0x000fe40000000000 */
[----:B------:R-:W-:-:S02]  /*13b0*/  IABS R18, R22 ;  /* 0x0000001600127213 */ /* 0x000fc40000000000 */
[----:B------:R-:W-:Y:S01]  /*13c0*/  IABS R14, R17 ;  /* 0x00000011000e7213 */ /* 0x000fe20000000000 */
[----:B0-----:R-:W0:Y:S02]  /*13d0*/  MUFU.RCP R0, R0 ;  /* 0x0000000000007308 */ /* 0x001e240000001000 */
[----:B0-----:R-:W-:-:S06]  /*13e0*/  VIADD R8, R0, 0xffffffe ;  /* 0x0ffffffe00087836 */ /* 0x001fcc0000000000 */
[----:B------:R0:W1:Y:S02]  /*13f0*/  F2I.FTZ.U32.TRUNC.NTZ R9, R8 ;  /* 0x0000000800097305 */ /* 0x000064000021f000 */
[----:B0-----:R-:W-:Y:S02]  /*1400*/  MOV R8, RZ ;  /* 0x000000ff00087202 */ /* 0x001fe40000000f00 */
[----:B-1----:R-:W-:-:S05]  /*1410*/  IADD3 R10, PT, PT, RZ, -R9, RZ ;  /* 0x80000009ff0a7210 */ /* 0x002fca0007ffe0ff */
[----:B------:R-:W-:-:S04]  /*1420*/  IMAD R3, R10, R15, RZ ;  /* 0x0000000f0a037224 */ /* 0x000fc800078e02ff */
[----:B------:R-:W-:-:S06]  /*1430*/  IMAD.HI.U32 R9, R9, R3, R8 ;  /* 0x0000000309097227 */ /* 0x000fcc00078e0008 */
[----:B------:R-:W-:-:S04]  /*1440*/  IMAD.HI.U32 R0, R9, R16, RZ ;  /* 0x0000001009007227 */ /* 0x000fc800078e00ff */
[----:B------:R-:W-:Y:S02]  /*1450*/  IMAD.MOV R0, RZ, RZ, -R0 ;  /* 0x000000ffff007224 */ /* 0x000fe400078e0a00 */
[----:B------:R-:W-:-:S04]  /*1460*/  IMAD.HI.U32 R3, R9, R12, RZ ;  /* 0x0000000c09037227 */ /* 0x000fc800078e00ff */
[----:B------:R-:W-:Y:S01]  /*1470*/  IMAD R16, R15, R0, R16 ;  /* 0x000000000f107224 */ /* 0x000fe200078e0210 */
[----:B------:R-:W-:Y:S01]  /*1480*/  IABS R0, R23 ;  /* 0x0000001700007213 */ /* 0x000fe20000000000 */
[----:B------:R-:W-:Y:S01]  /*1490*/  IMAD.HI.U32 R8, R9, R18, RZ ;  /* 0x0000001209087227 */ /* 0x000fe200078e00ff */
[----:B------:R-:W-:Y:S02]  /*14a0*/  IADD3 R10, PT, PT, -R3, RZ, RZ ;  /* 0x000000ff030a7210 */ /* 0x000fe40007ffe1ff */
[----:B------:R-:W-:Y:S01]  /*14b0*/  ISETP.GT.U32.AND P2, PT, R15, R16, PT ;  /* 0x000000100f00720c */ /* 0x000fe20003f44070 */
[----:B------:R-:W-:-:S04]  /*14c0*/  IMAD.HI.U32 R3, R9, R0, RZ ;  /* 0x0000000009037227 */ /* 0x000fc800078e00ff */
[----:B------:R-:W-:Y:S02]  /*14d0*/  IMAD R12, R15, R10, R12 ;  /* 0x0000000a0f0c7224 */ /* 0x000fe400078e020c */
[----:B------:R-:W-:Y:S01]  /*14e0*/  IMAD.MOV.U32 R10, RZ, RZ, R19 ;  /* 0x000000ffff0a7224 */ /* 0x000fe200078e0013 */
[----:B------:R-:W-:Y:S01]  /*14f0*/  IADD3 R19, PT, PT, -R3, RZ, RZ ;  /* 0x000000ff03137210 */ /* 0x000fe20007ffe1ff */
[----:B------:R-:W-:Y:S01]  /*1500*/  IMAD.HI.U32 R3, R9, R14, RZ ;  /* 0x0000000e09037227 */ /* 0x000fe200078e00ff */
[----:B------:R-:W-:-:S03]  /*1510*/  ISETP.GT.U32.AND P1, PT, R15, R12, PT ;  /* 0x0000000c0f00720c */ /* 0x000fc60003f24070 */
[----:B------:R-:W-:Y:S01]  /*1520*/  IMAD.HI.U32 R21, R9, R10, RZ ;  /* 0x0000000a09157227 */ /* 0x000fe200078e00ff */
[----:B------:R-:W-:-:S03]  /*1530*/  @!P2 IADD3 R16, PT, PT, R16, -R15, RZ ;  /* 0x8000000f1010a210 */ /* 0x000fc60007ffe0ff */
[----:B------:R-:W-:Y:S01]  /*1540*/  IMAD.MOV R8, RZ, RZ, -R8 ;  /* 0x000000ffff087224 */ /* 0x000fe200078e0a08 */
[----:B------:R-:W-:Y:S01]  /*1550*/  IADD3 R21, PT, PT, -R21, RZ, RZ ;  /* 0x000000ff15157210 */ /* 0x000fe20007ffe1ff */
[----:B------:R-:W-:Y:S01]  /*1560*/  IMAD.MOV R3, RZ, RZ, -R3 ;  /* 0x000000ffff037224 */ /* 0x000fe200078e0a03 */
[C---:B------:R-:W-:Y:S01]  /*1570*/  ISETP.GT.U32.AND P6, PT, R15.reuse, R16, PT ;  /* 0x000000100f00720c */ /* 0x040fe20003fc4070 */
[C---:B------:R-:W-:Y:S02]  /*1580*/  IMAD R8, R15.reuse, R8, R18 ;  /* 0x000000080f087224 */ /* 0x040fe400078e0212 */
[----:B------:R-:W-:Y:S02]  /*1590*/  IMAD R14, R15, R3, R14 ;  /* 0x000000030f0e7224 */ /* 0x000fe400078e020e */
[----:B------:R-:W-:Y:S01]  /*15a0*/  VIADD R18, R7, 0x6 ;  /* 0x0000000607127836 */ /* 0x000fe20000000000 */
[C---:B------:R-:W-:Y:S01]  /*15b0*/  ISETP.GT.U32.AND P3, PT, R15.reuse, R8, PT ;  /* 0x000000080f00720c */ /* 0x040fe20003f64070 */
[C---:B------:R-:W-:Y:S01]  /*15c0*/  IMAD R3, R15.reuse, R21, R10 ;  /* 0x000000150f037224 */ /* 0x040fe200078e020a */
[----:B------:R-:W-:Y:S01]  /*15d0*/  ISETP.GT.U32.AND P4, PT, R15, R14, PT ;  /* 0x0000000e0f00720c */ /* 0x000fe20003f84070 */
[----:B------:R-:W-:-:S02]  /*15e0*/  VIADD R21, R7, 0x7 ;  /* 0x0000000707157836 */ /* 0x000fc40000000000 */
[C---:B------:R-:W-:Y:S01]  /*15f0*/  IMAD R19, R15.reuse, R19, R0 ;  /* 0x000000130f137224 */ /* 0x040fe200078e0200 */
[----:B------:R-:W-:Y:S01]  /*1600*/  IABS R0, R18 ;  /* 0x0000001200007213 */ /* 0x000fe20000000000 */
[--C-:B------:R-:W-:Y:S01]  /*1610*/  @!P1 IMAD.IADD R12, R12, 0x1, -R15.reuse ;  /* 0x000000010c0c9824 */ /* 0x100fe200078e0a0f */
[----:B------:R-:W-:Y:S01]  /*1620*/  IABS R24, R21 ;  /* 0x0000001500187213 */ /* 0x000fe20000000000 */
[----:B------:R-:W-:Y:S01]  /*1630*/  @!P6 IMAD.IADD R16, R16, 0x1, -R15 ;  /* 0x000000011010e824 */ /* 0x000fe200078e0a0f */
[----:B------:R-:W-:Y:S01]  /*1640*/  ISETP.GT.U32.AND P1, PT, R15, R19, PT ;  /* 0x000000130f00720c */ /* 0x000fe20003f24070 */
[----:B------:R-:W-:Y:S01]  /*1650*/  IMAD.HI.U32 R10, R9, R0, RZ ;  /* 0x00000000090a7227 */ /* 0x000fe200078e00ff */
[C---:B------:R-:W-:Y:S02]  /*1660*/  ISETP.GT.U32.AND P2, PT, R15.reuse, R12, PT ;  /* 0x0000000c0f00720c */ /* 0x040fe40003f44070 */
[----:B------:R-:W-:Y:S01]  /*1670*/  ISETP.GT.U32.AND P5, PT, R15, R3, PT ;  /* 0x000000030f00720c */ /* 0x000fe20003fa4070 */
[----:B------:R-:W-:-:S04]  /*1680*/  IMAD.HI.U32 R9, R9, R24, RZ ;  /* 0x0000001809097227 */ /* 0x000fc800078e00ff */
[--C-:B------:R-:W-:Y:S01]  /*1690*/  @!P3 IMAD.IADD R8, R8, 0x1, -R15.reuse ;  /* 0x000000010808b824 */ /* 0x100fe200078e0a0f */
[----:B------:R-:W-:Y:S01]  /*16a0*/  IADD3 R9, PT, PT, -R9, RZ, RZ ;  /* 0x000000ff09097210 */ /* 0x000fe20007ffe1ff */
[----:B------:R-:W-:Y:S02]  /*16b0*/  IMAD.MOV R10, RZ, RZ, -R10 ;  /* 0x000000ffff0a7224 */ /* 0x000fe400078e0a0a */
[--C-:B------:R-:W-:Y:S01]  /*16c0*/  @!P1 IMAD.IADD R19, R19, 0x1, -R15.reuse ;  /* 0x0000000113139824 */ /* 0x100fe200078e0a0f */
[C---:B------:R-:W-:Y:S01]  /*16d0*/  ISETP.GT.U32.AND P3, PT, R15.reuse, R8, PT ;  /* 0x000000080f00720c */ /* 0x040fe20003f64070 */
[C---:B------:R-:W-:Y:S01]  /*16e0*/  IMAD R0, R15.reuse, R10, R0 ;  /* 0x0000000a0f007224 */ /* 0x040fe200078e0200 */
[----:B------:R-:W-:Y:S01]  /*16f0*/  @!P2 IADD3 R12, PT, PT, R12, -R15, RZ ;  /* 0x8000000f0c0ca210 */ /* 0x000fe20007ffe0ff */
[C---:B------:R-:W-:Y:S01]  /*1700*/  IMAD R10, R15.reuse, R9, R24 ;  /* 0x000000090f0a7224 */ /* 0x040fe200078e0218 */
[C---:B------:R-:W-:Y:S01]  /*1710*/  ISETP.GT.U32.AND P2, PT, R15.reuse, R19, PT ;  /* 0x000000130f00720c */ /* 0x040fe20003f44070 */
[----:B------:R-:W-:Y:S01]  /*1720*/  @!P4 IMAD.IADD R14, R14, 0x1, -R15 ;  /* 0x000000010e0ec824 */ /* 0x000fe200078e0a0f */
[----:B------:R-:W-:-:S02]  /*1730*/  ISETP.GT.U32.AND P6, PT, R15, R0, PT ;  /* 0x000000000f00720c */ /* 0x000fc40003fc4070 */
[----:B------:R-:W-:Y:S02]  /*1740*/  ISETP.GT.U32.AND P1, PT, R15, R10, PT ;  /* 0x0000000a0f00720c */ /* 0x000fe40003f24070 */
[----:B------:R-:W-:Y:S02]  /*1750*/  ISETP.GE.AND P4, PT, R7, RZ, PT ;  /* 0x000000ff0700720c */ /* 0x000fe40003f86270 */
[----:B------:R-:W-:Y:S01]  /*1760*/  @!P5 IADD3 R3, PT, PT, R3, -R15, RZ ;  /* 0x8000000f0303d210 */ /* 0x000fe20007ffe0ff */
[--C-:B------:R-:W-:Y:S01]  /*1770*/  @!P3 IMAD.IADD R8, R8, 0x1, -R15.reuse ;  /* 0x000000010808b824 */ /* 0x100fe200078e0a0f */
[----:B------:R-:W-:Y:S02]  /*1780*/  ISETP.GE.AND P3, PT, R6, RZ, PT ;  /* 0x000000ff0600720c */ /* 0x000fe40003f66270 */
[----:B------:R-:W0:Y:S01]  /*1790*/  LDC.64 R6, c[0x0][0x380] ;  /* 0x0000e000ff067b82 */ /* 0x000e220000000a00 */
[----:B------:R-:W-:Y:S01]  /*17a0*/  ISETP.GE.AND P5, PT, R22, RZ, PT ;  /* 0x000000ff1600720c */ /* 0x000fe20003fa6270 */
[--C-:B------:R-:W-:Y:S01]  /*17b0*/  @!P2 IMAD.IADD R19, R19, 0x1, -R15.reuse ;  /* 0x000000011313a824 */ /* 0x100fe200078e0a0f */
[----:B------:R-:W-:Y:S01]  /*17c0*/  MOV R9, R16 ;  /* 0x0000001000097202 */ /* 0x000fe20000000f00 */
[--C-:B------:R-:W-:Y:S01]  /*17d0*/  @!P6 IMAD.IADD R0, R0, 0x1, -R15.reuse ;  /* 0x000000010000e824 */ /* 0x100fe200078e0a0f */
[----:B------:R-:W-:Y:S01]  /*17e0*/  ISETP.GE.AND P6, PT, R23, RZ, PT ;  /* 0x000000ff1700720c */ /* 0x000fe20003fc6270 */
[----:B------:R-:W-:Y:S01]  /*17f0*/  @!P1 IMAD.IADD R10, R10, 0x1, -R15 ;  /* 0x000000010a0a9824 */ /* 0x000fe200078e0a0f */
[----:B------:R-:W-:-:S02]  /*1800*/  ISETP.GT.U32.AND P1, PT, R15, R14, PT ;  /* 0x0000000e0f00720c */ /* 0x000fc40003f24070 */
[C---:B------:R-:W-:Y:S02]  /*1810*/  ISETP.GT.U32.AND P2, PT, R15.reuse, R3, PT ;  /* 0x000000030f00720c */ /* 0x040fe40003f44070 */
[----:B------:R-:W-:Y:S01]  /*1820*/  @!P3 IMAD.MOV R9, RZ, RZ, -R9 ;  /* 0x000000ffff09b224 */ /* 0x000fe200078e0a09 */
[----:B------:R-:W-:Y:S02]  /*1830*/  ISETP.GT.U32.AND P3, PT, R15, R0, PT ;  /* 0x000000000f00720c */ /* 0x000fe40003f64070 */
[----:B------:R-:W-:Y:S01]  /*1840*/  @!P4 IADD3 R12, PT, PT, -R12, RZ, RZ ;  /* 0x000000ff0c0cc210 */ /* 0x000fe20007ffe1ff */
[----:B------:R-:W-:Y:S01]  /*1850*/  @!P5 IMAD.MOV R8, RZ, RZ, -R8 ;  /* 0x000000ffff08d224 */ /* 0x000fe200078e0a08 */
[----:B------:R-:W-:Y:S02]  /*1860*/  ISETP.NE.AND P4, PT, R25, RZ, PT ;  /* 0x000000ff1900720c */ /* 0x000fe40003f85270 */
[----:B------:R-:W-:Y:S02]  /*1870*/  LOP3.LUT R16, RZ, R25, RZ, 0x33, !PT ;  /* 0x00000019ff107212 */ /* 0x000fe400078e33ff */
[----:B------:R-:W-:Y:S01]  /*1880*/  @!P6 IADD3 R19, PT, PT, -R19, RZ, RZ ;  /* 0x000000ff1313e210 */ /* 0x000fe20007ffe1ff */
[----:B------:R-:W-:Y:S01]  /*1890*/  @!P1 IMAD.IADD R14, R14, 0x1, -R15 ;  /* 0x000000010e0e9824 */ /* 0x000fe200078e0a0f */
[----:B------:R-:W-:-:S02]  /*18a0*/  ISETP.GE.AND P6, PT, R17, RZ, PT ;  /* 0x000000ff1100720c */ /* 0x000fc40003fc6270 */
[----:B------:R-:W-:Y:S01]  /*18b0*/  ISETP.GE.AND P1, PT, R13, RZ, PT ;  /* 0x000000ff0d00720c */ /* 0x000fe20003f26270 */
[----:B------:R-:W-:Y:S01]  /*18c0*/  @!P3 IMAD.IADD R0, R0, 0x1, -R15 ;  /* 0x000000010000b824 */ /* 0x000fe200078e0a0f */
[----:B------:R-:W-:Y:S02]  /*18d0*/  ISETP.GT.U32.AND P5, PT, R15, R10, PT ;  /* 0x0000000a0f00720c */ /* 0x000fe40003fa4070 */
[C---:B------:R-:W-:Y:S02]  /*18e0*/  SEL R13, R16.reuse, R12, !P4 ;  /* 0x0000000c100d7207 */ /* 0x040fe40006000000 */
[----:B------:R-:W-:Y:S02]  /*18f0*/  @!P2 IADD3 R3, PT, PT, R3, -R15, RZ ;  /* 0x8000000f0303a210 */ /* 0x000fe40007ffe0ff */
[----:B------:R-:W-:Y:S01]  /*1900*/  SEL R9, R16, R9, !P4 ;  /* 0x0000000910097207 */ /* 0x000fe20006000000 */
[----:B0-----:R-:W-:Y:S01]  /*1910*/  IMAD.WIDE R12, R13, 0x4, R6 ;  /* 0x000000040d0c7825 */ /* 0x001fe200078e0206 */
[----:B------:R-:W-:-:S02]  /*1920*/  ISETP.GE.AND P2, PT, R18, RZ, PT ;  /* 0x000000ff1200720c */ /* 0x000fc40003f46270 */
[----:B------:R-:W-:Y:S01]  /*1930*/  ISETP.GE.AND P3, PT, R21, RZ, PT ;  /* 0x000000ff1500720c */ /* 0x000fe20003f66270 */
[----:B------:R-:W-:Y:S01]  /*1940*/  IMAD.MOV.U32 R21, RZ, RZ, R14 ;  /* 0x000000ffff157224 */ /* 0x000fe200078e000e */
[C---:B------:R-:W-:Y:S01]  /*1950*/  SEL R17, R16.reuse, R8, !P4 ;  /* 0x0000000810117207 */ /* 0x040fe20006000000 */
[----:B------:R-:W-:Y:S01]  /*1960*/  IMAD.WIDE R8, R9, 0x4, R6 ;  /* 0x0000000409087825 */ /* 0x000fe200078e0206 */
[----:B------:R-:W2:Y:S01]  /*1970*/  LDG.E R12, desc[UR4][R12.64] ;  /* 0x000000040c0c7981 */ /* 0x000ea2000c1e1900 */
[----:B------:R-:W-:Y:S02]  /*1980*/  MOV R27, R3 ;  /* 0x00000003001b7202 */ /* 0x000fe40000000f00 */
[----:B------:R-:W-:Y:S01]  /*1990*/  @!P6 IMAD.MOV R21, RZ, RZ, -R21 ;  /* 0x000000ffff15e224 */ /* 0x000fe200078e0a15 */
[----:B------:R-:W-:Y:S02]  /*19a0*/  SEL R23, R16, R19, !P4 ;  /* 0x0000001310177207 */ /* 0x000fe40006000000 */
[----:B------:R-:W-:Y:S01]  /*19b0*/  @!P5 IADD3 R10, PT, PT, R10, -R15, RZ ;  /* 0x8000000f0a0ad210 */ /* 0x000fe20007ffe0ff */
[--C-:B------:R-:W-:Y:S01]  /*19c0*/  IMAD.WIDE R14, R17, 0x4, R6.reuse ;  /* 0x00000004110e7825 */ /* 0x100fe200078e0206 */
[----:B------:R-:W-:Y:S01]  /*19d0*/  @!P1 IADD3 R27, PT, PT, -R27, RZ, RZ ;  /* 0x000000ff1b1b9210 */ /* 0x000fe20007ffe1ff */
[----:B------:R0:W3:Y:S01]  /*19e0*/  LDG.E R17, desc[UR4][R8.64] ;  /* 0x0000000408117981 */ /* 0x0000e2000c1e1900 */
[C---:B------:R-:W-:Y:S01]  /*19f0*/  SEL R21, R16.reuse, R21, !P4 ;  /* 0x0000001510157207 */ /* 0x040fe20006000000 */
[----:B------:R-:W-:Y:S01]  /*1a00*/  IMAD.WIDE R22, R23, 0x4, R6 ;  /* 0x0000000417167825 */ /* 0x000fe200078e0206 */
[----:B------:R-:W-:Y:S01]  /*1a10*/  SEL R27, R16, R27, !P4 ;  /* 0x0000001b101b7207 */ /* 0x000fe20006000000 */
[----:B------:R1:W4:Y:S02]  /*1a20*/  LDG.E R3, desc[UR4][R14.64] ;  /* 0x000000040e037981 */ /* 0x000324000c1e1900 */
[----:B------:R-:W-:Y:S01]  /*1a30*/  @!P2 IMAD.MOV R0, RZ, RZ, -R0 ;  /* 0x000000ffff00a224 */ /* 0x000fe200078e0a00 */
[----:B------:R-:W-:Y:S01]  /*1a40*/  @!P3 IADD3 R10, PT, PT, -R10, RZ, RZ ;  /* 0x000000ff0a0ab210 */ /* 0x000fe20007ffe1ff */
[----:B------:R-:W5:Y:S01]  /*1a50*/  LDG.E R22, desc[UR4][R22.64] ;  /* 0x0000000416167981 */ /* 0x000f62000c1e1900 */
[----:B0-----:R-:W-:-:S02]  /*1a60*/  IMAD.WIDE R8, R21, 0x4, R6 ;  /* 0x0000000415087825 */ /* 0x001fc400078e0206 */
[C---:B------:R-:W-:Y:S02]  /*1a70*/  SEL R19, R16.reuse, R0, !P4 ;  /* 0x0000000010137207 */ /* 0x040fe40006000000 */
[--C-:B-1----:R-:W-:Y:S01]  /*1a80*/  IMAD.WIDE R14, R27, 0x4, R6.reuse ;  /* 0x000000041b0e7825 */ /* 0x102fe200078e0206 */
[----:B------:R-:W-:Y:S01]  /*1a90*/  SEL R13, R16, R10, !P4 ;  /* 0x0000000a100d7207 */ /* 0x000fe20006000000 */
[----:B------:R-:W5:Y:S02]  /*1aa0*/  LDG.E R8, desc[UR4][R8.64] ;  /* 0x0000000408087981 */ /* 0x000f64000c1e1900 */
[--C-:B------:R-:W-:Y:S02]  /*1ab0*/  IMAD.WIDE R18, R19, 0x4, R6.reuse ;  /* 0x0000000413127825 */ /* 0x100fe400078e0206 */
[----:B------:R-:W5:Y:S02]  /*1ac0*/  LDG.E R14, desc[UR4][R14.64] ;  /* 0x000000040e0e7981 */ /* 0x000f64000c1e1900 */
[----:B------:R-:W-:-:S02]  /*1ad0*/  IMAD.WIDE R6, R13, 0x4, R6 ;  /* 0x000000040d067825 */ /* 0x000fc400078e0206 */
[----:B------:R-:W5:Y:S04]  /*1ae0*/  LDG.E R18, desc[UR4][R18.64] ;  /* 0x0000000412127981 */ /* 0x000f68000c1e1900 */
[----:B------:R-:W5:Y:S01]  /*1af0*/  LDG.E R6, desc[UR4][R6.64] ;  /* 0x0000000406067981 */ /* 0x000f62000c1e1900 */
        /* <DEDUP_REMOVED lines=8> */
[----:B------:R-:W-:-:S07]  /*1b80*/  FADD R11, R3, R6 ;  /* 0x00000006030b7221 */ /* 0x000fce0000000000 */
.L_x_13:
[----:B------:R-:W-:Y:S05]  /*1b90*/  @!P0 BRA `(.L_x_10) ;  /* 0x0000000800088947 */ /* 0x000fea0003800000 */
[----:B------:R-:W-:Y:S02]  /*1ba0*/  ISETP.GE.U32.AND P1, PT, R20, 0x4, PT ;  /* 0x000000041400780c */ /* 0x000fe40003f26070 */
[----:B------:R-:W-:-:S04]  /*1bb0*/  LOP3.LUT R4, R4, 0x3, RZ, 0xc0, !PT ;  /* 0x0000000304047812 */ /* 0x000fc800078ec0ff */
[----:B------:R-:W-:-:S07]  /*1bc0*/  ISETP.NE.AND P0, PT, R4, RZ, PT ;  /* 0x000000ff0400720c */ /* 0x000fce0003f05270 */
[----:B------:R-:W-:Y:S06]  /*1bd0*/  @!P1 BRA `(.L_x_14) ;  /* 0x0000000400289947 */ /* 0x000fec0003800000 */
[----:B------:R-:W-:Y:S01]  /*1be0*/  IABS R0, R25 ;  /* 0x0000001900007213 */ /* 0x000fe20000000000 */
[----:B------:R-:W-:Y:S01]  /*1bf0*/  HFMA2 R8, -RZ, RZ, 0, 0 ;  /* 0x00000000ff087431 */ /* 0x000fe200000001ff */
[----:B------:R-:W-:Y:S02]  /*1c00*/  LEA R6, R5, R2, 0x5 ;  /* 0x0000000205067211 */ /* 0x000fe400078e28ff */
[----:B------:R-:W0:Y:S02]  /*1c10*/  I2F.RP R7, R0 ;  /* 0x0000000000077306 */ /* 0x000e240000209400 */
[----:B------:R-:W-:Y:S01]  /*1c20*/  IABS R12, R6 ;  /* 0x00000006000c7213 */ /* 0x000fe20000000000 */
[C---:B------:R-:W-:Y:S02]  /*1c30*/  VIADD R3, R6.reuse, 0x1 ;  /* 0x0000000106037836 */ /* 0x040fe40000000000 */
[----:B------:R-:W-:-:S03]  /*1c40*/  VIADD R14, R6, 0x3 ;  /* 0x00000003060e7836 */ /* 0x000fc60000000000 */
[----:B------:R-:W-:Y:S02]  /*1c50*/  ISETP.GE.AND P6, PT, R3, RZ, PT ;  /* 0x000000ff0300720c */ /* 0x000fe40003fc6270 */
[----:B------:R-:W-:Y:S01]  /*1c60*/  IABS R17, R14 ;  /* 0x0000000e00117213 */ /* 0x000fe20000000000 */
[----:B0-----:R-:W0:Y:S02]  /*1c70*/  MUFU.RCP R7, R7 ;  /* 0x0000000700077308 */ /* 0x001e240000001000 */
[----:B0-----:R-:W-:-:S06]  /*1c80*/  IADD3 R10, PT, PT, R7, 0xffffffe, RZ ;  /* 0x0ffffffe070a7810 */ /* 0x001fcc0007ffe0ff */
[----:B------:R-:W0:Y:S02]  /*1c90*/  F2I.FTZ.U32.TRUNC.NTZ R9, R10 ;  /* 0x0000000a00097305 */ /* 0x000e24000021f000 */
[----:B0-----:R-:W-:-:S04]  /*1ca0*/  IMAD.MOV R13, RZ, RZ, -R9 ;  /* 0x000000ffff0d7224 */ /* 0x001fc800078e0a09 */
[----:B------:R-:W-:-:S04]  /*1cb0*/  IMAD R13, R13, R0, RZ ;  /* 0x000000000d0d7224 */ /* 0x000fc800078e02ff */
[----:B------:R-:W-:Y:S01]  /*1cc0*/  IMAD.HI.U32 R16, R9, R13, R8 ;  /* 0x0000000d09107227 */ /* 0x000fe200078e0008 */
[----:B------:R-:W-:Y:S02]  /*1cd0*/  MOV R9, R12 ;  /* 0x0000000c00097202 */ /* 0x000fe40000000f00 */
[----:B------:R-:W-:Y:S01]  /*1ce0*/  IABS R13, R3 ;  /* 0x00000003000d7213 */ /* 0x000fe20000000000 */
[----:B------:R-:W-:Y:S02]  /*1cf0*/  VIADD R8, R6, 0x2 ;  /* 0x0000000206087836 */ /* 0x000fe40000000000 */
[----:B------:R-:W-:-:S03]  /*1d00*/  IMAD.HI.U32 R7, R16, R9, RZ ;  /* 0x0000000910077227 */ /* 0x000fc600078e00ff */
[----:B------:R-:W-:Y:S02]  /*1d10*/  IABS R15, R8 ;  /* 0x00000008000f7213 */ /* 0x000fe40000000000 */
[----:B------:R-:W-:Y:S01]  /*1d20*/  IADD3 R12, PT, PT, -R7, RZ, RZ ;  /* 0x000000ff070c7210 */ /* 0x000fe20007ffe1ff */
[----:B------:R-:W-:-:S04]  /*1d30*/  IMAD.HI.U32 R7, R16, R13, RZ ;  /* 0x0000000d10077227 */ /* 0x000fc800078e00ff */
[----:B------:R-:W-:Y:S02]  /*1d40*/  IMAD R9, R0, R12, R9 ;  /* 0x0000000c00097224 */ /* 0x000fe400078e0209 */
[----:B------:R-:W-:Y:S02]  /*1d50*/  IMAD.MOV R12, RZ, RZ, -R7 ;  /* 0x000000ffff0c7224 */ /* 0x000fe400078e0a07 */
[----:B------:R-:W-:Y:S01]  /*1d60*/  IMAD.HI.U32 R10, R16, R15, RZ ;  /* 0x0000000f100a7227 */ /* 0x000fe200078e00ff */
[----:B------:R-:W-:-:S03]  /*1d70*/  ISETP.GT.U32.AND P1, PT, R0, R9, PT ;  /* 0x000000090000720c */ /* 0x000fc60003f24070 */
[----:B------:R-:W-:Y:S01]  /*1d80*/  IMAD R13, R0, R12, R13 ;  /* 0x0000000c000d7224 */ /* 0x000fe200078e020d */
[----:B------:R-:W-:Y:S01]  /*1d90*/  IADD3 R10, PT, PT, -R10, RZ, RZ ;  /* 0x000000ff0a0a7210 */ /* 0x000fe20007ffe1ff */
[----:B------:R-:W-:-:S03]  /*1da0*/  IMAD.HI.U32 R7, R16, R17, RZ ;  /* 0x0000001110077227 */ /* 0x000fc600078e00ff */
[C---:B------:R-:W-:Y:S01]  /*1db0*/  ISETP.GT.U32.AND P2, PT, R0.reuse, R13, PT ;  /* 0x0000000d0000720c */ /* 0x040fe20003f44070 */
[----:B------:R-:W-:Y:S02]  /*1dc0*/  IMAD.MOV R7, RZ, RZ, -R7 ;  /* 0x000000ffff077224 */ /* 0x000fe400078e0a07 */
[C---:B------:R-:W-:Y:S01]  /*1dd0*/  IMAD R15, R0.reuse, R10, R15 ;  /* 0x0000000a000f7224 */ /* 0x040fe200078e020f */
[----:B------:R-:W-:Y:S01]  /*1de0*/  LOP3.LUT R10, RZ, R25, RZ, 0x33, !PT ;  /* 0x00000019ff0a7212 */ /* 0x000fe200078e33ff */
[C---:B------:R-:W-:Y:S01]  /*1df0*/  IMAD R17, R0.reuse, R7, R17 ;  /* 0x0000000700117224 */ /* 0x040fe200078e0211 */
[----:B------:R-:W-:Y:S02]  /*1e00*/  @!P1 IADD3 R9, PT, PT, R9, -R0, RZ ;  /* 0x8000000009099210 */ /* 0x000fe40007ffe0ff */
[C---:B------:R-:W-:Y:S02]  /*1e10*/  ISETP.GT.U32.AND P4, PT, R0.reuse, R15, PT ;  /* 0x0000000f0000720c */ /* 0x040fe40003f84070 */
[----:B------:R-:W-:-:S02]  /*1e20*/  ISETP.GT.U32.AND P3, PT, R0, R17, PT ;  /* 0x000000110000720c */ /* 0x000fc40003f64070 */
[----:B------:R-:W-:Y:S01]  /*1e30*/  ISETP.GT.U32.AND P5, PT, R0, R9, PT ;  /* 0x000000090000720c */ /* 0x000fe20003fa4070 */
[----:B------:R-:W-:Y:S01]  /*1e40*/  @!P2 IMAD.IADD R13, R13, 0x1, -R0 ;  /* 0x000000010d0da824 */ /* 0x000fe200078e0a00 */
[----:B------:R-:W-:Y:S02]  /*1e50*/  ISETP.GE.AND P2, PT, R6, RZ, PT ;  /* 0x000000ff0600720c */ /* 0x000fe40003f46270 */
[----:B------:R-:W0:Y:S02]  /*1e60*/  LDC.64 R6, c[0x0][0x380] ;  /* 0x0000e000ff067b82 */ /* 0x000e240000000a00 */
[----:B------:R-:W-:-:S03]  /*1e70*/  ISETP.GT.U32.AND P1, PT, R0, R13, PT ;  /* 0x0000000d0000720c */ /* 0x000fc60003f24070 */
[-C--:B------:R-:W-:Y:S02]  /*1e80*/  @!P4 IADD3 R15, PT, PT, R15, -R0.reuse, RZ ;  /* 0x800000000f0fc210 */ /* 0x080fe40007ffe0ff */
[--C-:B------:R-:W-:Y:S02]  /*1e90*/  @!P3 IMAD.IADD R17, R17, 0x1, -R0.reuse ;  /* 0x000000011111b824 */ /* 0x100fe400078e0a00 */
[C---:B------:R-:W-:Y:S02]  /*1ea0*/  ISETP.GT.U32.AND P3, PT, R0.reuse, R15, PT ;  /* 0x0000000f0000720c */ /* 0x040fe40003f64070 */
[----:B------:R-:W-:Y:S02]  /*1eb0*/  @!P5 IADD3 R9, PT, PT, R9, -R0, RZ ;  /* 0x800000000909d210 */ /* 0x000fe40007ffe0ff */
[----:B------:R-:W-:Y:S02]  /*1ec0*/  ISETP.GT.U32.AND P4, PT, R0, R17, PT ;  /* 0x000000110000720c */ /* 0x000fe40003f84070 */
[----:B------:R-:W-:Y:S01]  /*1ed0*/  ISETP.GE.AND P5, PT, R8, RZ, PT ;  /* 0x000000ff0800720c */ /* 0x000fe20003fa6270 */
[----:B------:R-:W-:Y:S01]  /*1ee0*/  @!P1 IMAD.IADD R13, R13, 0x1, -R0 ;  /* 0x000000010d0d9824 */ /* 0x000fe200078e0a00 */
[----:B------:R-:W-:-:S02]  /*1ef0*/  ISETP.GE.AND P1, PT, R14, RZ, PT ;  /* 0x000000ff0e00720c */ /* 0x000fc40003f26270 */
[----:B------:R-:W-:Y:S01]  /*1f00*/  @!P2 IADD3 R9, PT, PT, -R9, RZ, RZ ;  /* 0x000000ff0909a210 */ /* 0x000fe20007ffe1ff */
[----:B------:R-:W-:Y:S01]  /*1f10*/  @!P6 IMAD.MOV R13, RZ, RZ, -R13 ;  /* 0x000000ffff0de224 */ /* 0x000fe200078e0a0d */
[----:B------:R-:W-:Y:S01]  /*1f20*/  ISETP.NE.AND P2, PT, R25, RZ, PT ;  /* 0x000000ff1900720c */ /* 0x000fe20003f45270 */
[----:B------:R-:W-:-:S03]  /*1f30*/  @!P3 IMAD.IADD R15, R15, 0x1, -R0 ;  /* 0x000000010f0fb824 */ /* 0x000fc600078e0a00 */
[C---:B------:R-:W-:Y:S02]  /*1f40*/  SEL R9, R10.reuse, R9, !P2 ;  /* 0x000000090a097207 */ /* 0x040fe40005000000 */
[----:B------:R-:W-:Y:S02]  /*1f50*/  @!P4 IADD3 R17, PT, PT, R17, -R0, RZ ;  /* 0x800000001111c210 */ /* 0x000fe40007ffe0ff */
[----:B------:R-:W-:Y:S01]  /*1f60*/  @!P5 IADD3 R15, PT, PT, -R15, RZ, RZ ;  /* 0x000000ff0f0fd210 */ /* 0x000fe20007ffe1ff */
[----:B0-----:R-:W-:Y:S01]  /*1f70*/  IMAD.WIDE R8, R9, 0x4, R6 ;  /* 0x0000000409087825 */ /* 0x001fe200078e0206 */
[C---:B------:R-:W-:Y:S02]  /*1f80*/  SEL R13, R10.reuse, R13, !P2 ;  /* 0x0000000d0a0d7207 */ /* 0x040fe40005000000 */
[C---:B------:R-:W-:Y:S01]  /*1f90*/  SEL R15, R10.reuse, R15, !P2 ;  /* 0x0000000f0a0f7207 */ /* 0x040fe20005000000 */
[----:B------:R-:W-:Y:S02]  /*1fa0*/  @!P1 IMAD.MOV R17, RZ, RZ, -R17 ;  /* 0x000000ffff119224 */ /* 0x000fe400078e0a11 */
[--C-:B------:R-:W-:Y:S01]  /*1fb0*/  IMAD.WIDE R12, R13, 0x4, R6.reuse ;  /* 0x000000040d0c7825 */ /* 0x100fe200078e0206 */
[----:B------:R-:W2:Y:S02]  /*1fc0*/  LDG.E R8, desc[UR4][R8.64] ;  /* 0x0000000408087981 */ /* 0x000ea4000c1e1900 */
[----:B------:R-:W-:Y:S01]  /*1fd0*/  SEL R17, R10, R17, !P2 ;  /* 0x000000110a117207 */ /* 0x000fe20005000000 */
[----:B------:R-:W-:-:S02]  /*1fe0*/  IMAD.WIDE R14, R15, 0x4, R6 ;  /* 0x000000040f0e7825 */ /* 0x000fc400078e0206 */
[----:B------:R-:W3:Y:S02]  /*1ff0*/  LDG.E R12, desc[UR4][R12.64] ;  /* 0x000000040c0c7981 */ /* 0x000ee4000c1e1900 */
[----:B------:R-:W-:Y:S02]  /*2000*/  IMAD.WIDE R6, R17, 0x4, R6 ;  /* 0x0000000411067825 */ /* 0x000fe400078e0206 */
[----:B------:R-:W4:Y:S04]  /*2010*/  LDG.E R14, desc[UR4][R14.64] ;  /* 0x000000040e0e7981 */ /* 0x000f28000c1e1900 */
[----:B------:R-:W5:Y:S01]  /*2020*/  LDG.E R6, desc[UR4][R6.64] ;  /* 0x0000000406067981 */ /* 0x000f62000c1e1900 */
[----:B------:R-:W-:Y:S01]  /*2030*/  IADD3 R2, PT, PT, R2, 0x4, RZ ;  /* 0x0000000402027810 */ /* 0x000fe20007ffe0ff */
[----:B--2---:R-:W-:-:S04]  /*2040*/  FADD R11, R11, R8 ;  /* 0x000000080b0b7221 */ /* 0x004fc80000000000 */
[----:B---3--:R-:W-:-:S04]  /*2050*/  FADD R11, R11, R12 ;  /* 0x0000000c0b0b7221 */ /* 0x008fc80000000000 */
[----:B----4-:R-:W-:-:S04]  /*2060*/  FADD R11, R11, R14 ;  /* 0x0000000e0b0b7221 */ /* 0x010fc80000000000 */
[----:B-----5:R-:W-:-:S07]  /*2070*/  FADD R11, R11, R6 ;  /* 0x000000060b0b7221 */ /* 0x020fce0000000000 */
.L_x_14:
[----:B------:R-:W-:Y:S05]  /*2080*/  @!P0 BRA `(.L_x_10) ;  /* 0x0000000000cc8947 */ /* 0x000fea0003800000 */
[----:B------:R-:W-:Y:S01]  /*2090*/  IABS R0, R25 ;  /* 0x0000001900007213 */ /* 0x000fe20000000000 */
[----:B------:R-:W0:Y:S01]  /*20a0*/  LDC R3, c[0x0][0x390] ;  /* 0x0000e400ff037b82 */ /* 0x000e220000000800 */
[----:B------:R-:W-:Y:S01]  /*20b0*/  ISETP.NE.AND P2, PT, R25, RZ, PT ;  /* 0x000000ff1900720c */ /* 0x000fe20003f45270 */
[----:B------:R-:W-:Y:S01]  /*20c0*/  IMAD.MOV R4, RZ, RZ, -R4 ;  /* 0x000000ffff047224 */ /* 0x000fe200078e0a04 */
[----:B------:R-:W1:Y:S01]  /*20d0*/  I2F.RP R10, R0 ;  /* 0x00000000000a7306 */ /* 0x000e620000209400 */
[----:B------:R-:W-:-:S04]  /*20e0*/  LEA R2, R5, R2, 0x5 ;  /* 0x0000000205027211 */ /* 0x000fc800078e28ff */
[----:B------:R-:W2:Y:S03]  /*20f0*/  LDC.64 R6, c[0x0][0x380] ;  /* 0x0000e000ff067b82 */ /* 0x000ea60000000a00 */
[----:B-1----:R-:W1:Y:S02]  /*2100*/  MUFU.RCP R10, R10 ;  /* 0x0000000a000a7308 */ /* 0x002e640000001000 */
[----:B-1----:R-:W-:Y:S01]  /*2110*/  VIADD R8, R10, 0xffffffe ;  /* 0x0ffffffe0a087836 */ /* 0x002fe20000000000 */
[----:B------:R-:W-:-:S05]  /*2120*/  LOP3.LUT R10, RZ, R25, RZ, 0x33, !PT ;  /* 0x00000019ff0a7212 */ /* 0x000fca00078e33ff */
[----:B------:R1:W3:Y:S02]  /*2130*/  F2I.FTZ.U32.TRUNC.NTZ R9, R8 ;  /* 0x0000000800097305 */ /* 0x0002e4000021f000 */
[----:B-1----:R-:W-:Y:S01]  /*2140*/  IMAD.MOV.U32 R8, RZ, RZ, RZ ;  /* 0x000000ffff087224 */ /* 0x002fe200078e00ff */
[----:B---3--:R-:W-:-:S05]  /*2150*/  IADD3 R13, PT, PT, RZ, -R9, RZ ;  /* 0x80000009ff0d7210 */ /* 0x008fca0007ffe0ff */
[----:B------:R-:W-:-:S04]  /*2160*/  IMAD R13, R13, R0, RZ ;  /* 0x000000000d0d7224 */ /* 0x000fc800078e02ff */
[----:B0-2---:R-:W-:-:S07]  /*2170*/  IMAD.HI.U32 R12, R9, R13, R8 ;  /* 0x0000000d090c7227 */ /* 0x005fce00078e0008 */
.L_x_15:
[----:B------:R-:W-:Y:S02]  /*2180*/  IABS R9, R2 ;  /* 0x0000000200097213 */ /* 0x000fe40000000000 */
[----:B------:R-:W-:Y:S02]  /*2190*/  IABS R14, R3 ;  /* 0x00000003000e7213 */ /* 0x000fe40000000000 */
[----:B------:R-:W-:Y:S01]  /*21a0*/  ISETP.GE.AND P1, PT, R2, RZ, PT ;  /* 0x000000ff0200720c */ /* 0x000fe20003f26270 */
[----:B------:R-:W-:-:S05]  /*21b0*/  IMAD.HI.U32 R8, R12, R9, RZ ;  /* 0x000000090c087227 */ /* 0x000fca00078e00ff */
[----:B------:R-:W-:-:S05]  /*21c0*/  IADD3 R8, PT, PT, -R8, RZ, RZ ;  /* 0x000000ff08087210 */ /* 0x000fca0007ffe1ff */
[----:B------:R-:W-:-:S05]  /*21d0*/  IMAD R9, R14, R8, R9 ;  /* 0x000000080e097224 */ /* 0x000fca00078e0209 */
[----:B------:R-:W-:-:S13]  /*21e0*/  ISETP.GT.U32.AND P0, PT, R0, R9, PT ;  /* 0x000000090000720c */ /* 0x000fda0003f04070 */
[----:B------:R-:W-:-:S05]  /*21f0*/  @!P0 IMAD.IADD R9, R9, 0x1, -R14 ;  /* 0x0000000109098824 */ /* 0x000fca00078e0a0e */
[----:B------:R-:W-:-:S13]  /*2200*/  ISETP.GT.U32.AND P0, PT, R0, R9, PT ;  /* 0x000000090000720c */ /* 0x000fda0003f04070 */
[----:B------:R-:W-:-:S05]  /*2210*/  @!P0 IADD3 R9, PT, PT, R9, -R14, RZ ;  /* 0x8000000e09098210 */ /* 0x000fca0007ffe0ff */
[----:B------:R-:W-:-:S05]  /*2220*/  @!P1 IMAD.MOV R9, RZ, RZ, -R9 ;  /* 0x000000ffff099224 */ /* 0x000fca00078e0a09 */
[----:B------:R-:W-:-:S05]  /*2230*/  SEL R9, R10, R9, !P2 ;  /* 0x000000090a097207 */ /* 0x000fca0005000000 */
[----:B------:R-:W-:-:S06]  /*2240*/  IMAD.WIDE R8, R9, 0x4, R6 ;  /* 0x0000000409087825 */ /* 0x000fcc00078e0206 */
[----:B------:R-:W2:Y:S01]  /*2250*/  LDG.E R8, desc[UR4][R8.64] ;  /* 0x0000000408087981 */ /* 0x000ea2000c1e1900 */
[----:B------:R-:W-:Y:S01]  /*2260*/  IADD3 R4, PT, PT, R4, 0x1, RZ ;  /* 0x0000000104047810 */ /* 0x000fe20007ffe0ff */
[----:B------:R-:W-:-:S03]  /*2270*/  VIADD R2, R2, 0x1 ;  /* 0x0000000102027836 */ /* 0x000fc60000000000 */
[----:B------:R-:W-:Y:S01]  /*2280*/  ISETP.NE.AND P0, PT, R4, RZ, PT ;  /* 0x000000ff0400720c */ /* 0x000fe20003f05270 */
[----:B--2---:R-:W-:-:S12]  /*2290*/  FADD R11, R8, R11 ;  /* 0x0000000b080b7221 */ /* 0x004fd80000000000 */
[----:B------:R-:W-:Y:S05]  /*22a0*/  @P0 BRA `(.L_x_15) ;  /* 0xfffffffc00b40947 */ /* 0x000fea000383ffff */
[----:B------:R-:W-:Y:S05]  /*22b0*/  BRA `(.L_x_10) ;  /* 0x0000000000407947 */ /* 0x000fea0003800000 */
.L_x_9:
[----:B------:R-:W0:Y:S01]  /*22c0*/  LDCU UR7, c[0x0][0x390] ;  /* 0x00007200ff0777ac */ /* 0x000e220008000800 */
[----:B------:R-:W-:Y:S01]  /*22d0*/  BSSY.RECONVERGENT B0, `(.L_x_10) ;  /* 0x000000e000007945 */ /* 0x000fe20003800200 */
[----:B0-----:R-:W-:-:S13]  /*22e0*/  ISETP.GE.AND P0, PT, R5, UR7, PT ;  /* 0x0000000705007c0c */ /* 0x001fda000bf06270 */
[----:B------:R-:W-:Y:S05]  /*22f0*/  @P0 BRA `(.L_x_16) ;  /* 0x00000000002c0947 */ /* 0x000fea0003800000 */
[----:B------:R-:W0:Y:S01]  /*2300*/  LDC.64 R6, c[0x0][0x380] ;  /* 0x0000e000ff067b82 */ /* 0x000e220000000a00 */
[----:B------:R-:W1:Y:S01]  /*2310*/  LDCU UR6, c[0x0][0x370] ;  /* 0x00006e00ff0677ac */ /* 0x000e620008000800 */
[----:B------:R-:W-:Y:S02]  /*2320*/  HFMA2 R11, -RZ, RZ, 0, 0 ;  /* 0x00000000ff0b7431 */ /* 0x000fe400000001ff */
[----:B------:R-:W-:Y:S02]  /*2330*/  IMAD.MOV.U32 R9, RZ, RZ, R5 ;  /* 0x000000ffff097224 */ /* 0x000fe400078e0005 */
[----:B-1----:R-:W-:-:S07]  /*2340*/  IMAD R0, R0, UR6, RZ ;  /* 0x0000000600007c24 */ /* 0x002fce000f8e02ff */
.L_x_17:
[----:B0-----:R-:W-:-:S06]  /*2350*/  IMAD.WIDE R2, R9, 0x4, R6 ;  /* 0x0000000409027825 */ /* 0x001fcc00078e0206 */
[----:B------:R-:W2:Y:S01]  /*2360*/  LDG.E R2, desc[UR4][R2.64] ;  /* 0x0000000402027981 */ /* 0x000ea2000c1e1900 */
[----:B------:R-:W-:-:S04]  /*2370*/  IADD3 R9, PT, PT, R0, R9, RZ ;  /* 0x0000000900097210 */ /* 0x000fc80007ffe0ff */
[----:B------:R-:W-:Y:S01]  /*2380*/  ISETP.GE.AND P0, PT, R9, UR7, PT ;  /* 0x0000000709007c0c */ /* 0x000fe2000bf06270 */
[----:B--2---:R-:W-:-:S12]  /*2390*/  FADD R11, R2, R11 ;  /* 0x0000000b020b7221 */ /* 0x004fd80000000000 */
[----:B------:R-:W-:Y:S05]  /*23a0*/  @!P0 BRA `(.L_x_17) ;  /* 0xfffffffc00e88947 */ /* 0x000fea000383ffff */
.L_x_16:
[----:B------:R-:W-:Y:S05]  /*23b0*/  BSYNC.RECONVERGENT B0 ;  /* 0x0000000000007941 */ /* 0x000fea0003800200 */
.L_x_10:
[----:B------:R-:W0:Y:S02]  /*23c0*/  LDC.64 R2, c[0x0][0x388] ;  /* 0x0000e200ff027b82 */ /* 0x000e240000000a00 */
[----:B0-----:R-:W-:-:S05]  /*23d0*/  IMAD.WIDE R2, R5, 0x4, R2 ;  /* 0x0000000405027825 */ /* 0x001fca00078e0202 */
[----:B------:R-:W-:Y:S01]  /*23e0*/  STG.E desc[UR4][R2.64], R11 ;  /* 0x0000000b02007986 */ /* 0x000fe2000c101904 */
[----:B------:R-:W-:Y:S05]  /*23f0*/  EXIT ;  /* 0x000000000000794d */ /* 0x000fea0003800000 */
.L_x_18:
        /* <DEDUP_REMOVED lines=16> */
.L_x_26:


//--------------------- .text._Z20l2CacheBandwidthTestPfS_i --------------------------
	.section	.text._Z20l2CacheBandwidthTestPfS_i,"ax",@progbits
	.align	128
        .global         _Z20l2CacheBandwidthTestPfS_i
        .type           _Z20l2CacheBandwidthTestPfS_i,@function
        .size           _Z20l2CacheBandwidthTestPfS_i,(.L_x_27 - _Z20l2CacheBandwidthTestPfS_i)
        .other          _Z20l2CacheBandwidthTestPfS_i,@"STO_CUDA_ENTRY STV_DEFAULT"
_Z20l2CacheBandwidthTestPfS_i:
.text._Z20l2CacheBandwidthTestPfS_i:
[----:B------:R-:W-:Y:S01]  /*0000*/  LDC R1, c[0x0][0x37c] ;  /* 0x0000df00ff017b82 */ /* 0x000fe20000000800 */
[----:B------:R-:W0:Y:S07]  /*0010*/  S2R R7, SR_TID.X ;  /* 0x0000000000077919 */ /* 0x000e2e0000002100 */
[----:B------:R-:W0:Y:S01]  /*0020*/  S2UR UR4, SR_CTAID.X ;  /* 0x00000000000479c3 */ /* 0x000e220000002500 */
[----:B------:R-:W-:Y:S01]  /*0030*/  BSSY.RECONVERGENT B0, `(.L_x_19) ;  /* 0x000002e000007945 */ /* 0x000fe20003800200 */
[----:B------:R-:W-:-:S06]  /*0040*/  IMAD.MOV.U32 R11, RZ, RZ, RZ ;  /* 0x000000ffff0b7224 */ /* 0x000fcc00078e00ff */
[----:B------:R-:W0:Y:S08]  /*0050*/  LDC R16, c[0x0][0x360] ;  /* 0x0000d800ff107b82 */ /* 0x000e300000000800 */
[----:B------:R-:W1:Y:S08]  /*0060*/  LDC R14, c[0x0][0x390] ;  /* 0x0000e400ff0e7b82 */ /* 0x000e700000000800 */
[----:B------:R-:W2:Y:S01]  /*0070*/  LDC.64 R2, c[0x0][0x388] ;  /* 0x0000e200ff027b82 */ /* 0x000ea20000000a00 */
[----:B0-----:R-:W-:Y:S01]  /*0080*/  IMAD R7, R16, UR4, R7 ;  /* 0x0000000410077c24 */ /* 0x001fe2000f8e0207 */
[----:B------:R-:W0:Y:S04]  /*0090*/  LDCU.64 UR4, c[0x0][0x358] ;  /* 0x00006b00ff0477ac */ /* 0x000e280008000a00 */
[C---:B-1----:R-:W-:Y:S01]  /*00a0*/  ISETP.GE.AND P0, PT, R7.reuse, R14, PT ;  /* 0x0000000e0700720c */ /* 0x042fe20003f06270 */
[----:B--2---:R-:W-:-:S12]  /*00b0*/  IMAD.WIDE R2, R7, 0x4, R2 ;  /* 0x0000000407027825 */ /* 0x004fd800078e0202 */
[----:B0-----:R-:W-:Y:S05]  /*00c0*/  @P0 BRA `(.L_x_20) ;  /* 0x0000000000900947 */ /* 0x001fea0003800000 */
[-C--:B------:R-:W-:Y:S01]  /*00d0*/  IABS R0, R14.reuse ;  /* 0x0000000e00007213 */ /* 0x080fe20000000000 */
[----:B------:R-:W0:Y:S01]  /*00e0*/  LDC R6, c[0x0][0x390] ;  /* 0x0000e400ff067b82 */ /* 0x000e220000000800 */
[----:B------:R-:W1:Y:S01]  /*00f0*/  LDCU UR6, c[0x0][0x370] ;  /* 0x00006e00ff0677ac */ /* 0x000e620008000800 */
[----:B------:R-:W-:Y:S01]  /*0100*/  ISETP.NE.AND P0, PT, R14, RZ, PT ;  /* 0x000000ff0e00720c */ /* 0x000fe20003f05270 */
[----:B------:R-:W2:Y:S01]  /*0110*/  I2F.RP R10, R0 ;  /* 0x00000000000a7306 */ /* 0x000ea20000209400 */
[----:B------:R-:W-:-:S04]  /*0120*/  LOP3.LUT R14, RZ, R14, RZ, 0x33, !PT ;  /* 0x0000000eff0e7212 */ /* 0x000fc800078e33ff */
[----:B------:R-:W3:Y:S03]  /*0130*/  LDC.64 R4, c[0x0][0x380] ;  /* 0x0000e000ff047b82 */ /* 0x000ee60000000a00 */
[----:B--2---:R-:W2:Y:S02]  /*0140*/  MUFU.RCP R10, R10 ;  /* 0x0000000a000a7308 */ /* 0x004ea40000001000 */
[----:B--2---:R-:W-:Y:S01]  /*0150*/  VIADD R8, R10, 0xffffffe ;  /* 0x0ffffffe0a087836 */ /* 0x004fe20000000000 */
[----:B------:R-:W-:Y:S01]  /*0160*/  MOV R10, R7 ;  /* 0x00000007000a7202 */ /* 0x000fe20000000f00 */
[----:B-1----:R-:W-:-:S04]  /*0170*/  IMAD R7, R16, UR6, RZ ;  /* 0x0000000610077c24 */ /* 0x002fc8000f8e02ff */
[----:B------:R1:W2:Y:S02]  /*0180*/  F2I.FTZ.U32.TRUNC.NTZ R9, R8 ;  /* 0x0000000800097305 */ /* 0x0002a4000021f000 */
[----:B-1----:R-:W-:Y:S01]  /*0190*/  IMAD.MOV.U32 R8, RZ, RZ, RZ ;  /* 0x000000ffff087224 */ /* 0x002fe200078e00ff */
[----:B--2---:R-:W-:-:S05]  /*01a0*/  IADD3 R11, PT, PT, RZ, -R9, RZ ;  /* 0x80000009ff0b7210 */ /* 0x004fca0007ffe0ff */
[----:B------:R-:W-:-:S04]  /*01b0*/  IMAD R11, R11, R0, RZ ;  /* 0x000000000b0b7224 */ /* 0x000fc800078e02ff */
[----:B------:R-:W-:-:S04]  /*01c0*/  IMAD.HI.U32 R12, R9, R11, R8 ;  /* 0x0000000b090c7227 */ /* 0x000fc800078e0008 */
[----:B0--3--:R-:W-:-:S07]  /*01d0*/  IMAD.MOV.U32 R11, RZ, RZ, RZ ;  /* 0x000000ffff0b7224 */ /* 0x009fce00078e00ff */
.L_x_21:
[----:B------:R-:W-:Y:S02]  /*01e0*/  SHF.L.U32 R13, R10, 0x5, RZ ;  /* 0x000000050a0d7819 */ /* 0x000fe400000006ff */
[----:B------:R-:W-:Y:S02]  /*01f0*/  IABS R16, R6 ;  /* 0x0000000600107213 */ /* 0x000fe40000000000 */
[----:B------:R-:W-:Y:S02]  /*0200*/  IABS R9, R13 ;  /* 0x0000000d00097213 */ /* 0x000fe40000000000 */
[----:B------:R-:W-:-:S03]  /*0210*/  ISETP.GE.AND P2, PT, R13, RZ, PT ;  /* 0x000000ff0d00720c */ /* 0x000fc60003f46270 */
[----:B------:R-:W-:-:S04]  /*0220*/  IMAD.HI.U32 R8, R12, R9, RZ ;  /* 0x000000090c087227 */ /* 0x000fc800078e00ff */
[----:B------:R-:W-:-:S04]  /*0230*/  IMAD.MOV R8, RZ, RZ, -R8 ;  /* 0x000000ffff087224 */ /* 0x000fc800078e0a08 */
[----:B------:R-:W-:-:S05]  /*0240*/  IMAD R9, R16, R8, R9 ;  /* 0x0000000810097224 */ /* 0x000fca00078e0209 */
[----:B------:R-:W-:-:S13]  /*0250*/  ISETP.GT.U32.AND P1, PT, R0, R9, PT ;  /* 0x000000090000720c */ /* 0x000fda0003f24070 */
[----:B------:R-:W-:-:S04]  /*0260*/  @!P1 IADD3 R9, PT, PT, R9, -R16, RZ ;  /* 0x8000001009099210 */ /* 0x000fc80007ffe0ff */
[----:B------:R-:W-:-:S13]  /*0270*/  ISETP.GT.U32.AND P1, PT, R0, R9, PT ;  /* 0x000000090000720c */ /* 0x000fda0003f24070 */
[----:B------:R-:W-:-:S05]  /*0280*/  @!P1 IMAD.IADD R9, R9, 0x1, -R16 ;  /* 0x0000000109099824 */ /* 0x000fca00078e0a10 */
[----:B------:R-:W-:-:S04]  /*0290*/  @!P2 IADD3 R9, PT, PT, -R9, RZ, RZ ;  /* 0x000000ff0909a210 */ /* 0x000fc80007ffe1ff */
[----:B------:R-:W-:-:S05]  /*02a0*/  SEL R9, R14, R9, !P0 ;  /* 0x000000090e097207 */ /* 0x000fca0004000000 */
[----:B------:R-:W-:-:S06]  /*02b0*/  IMAD.WIDE R8, R9, 0x4, R4 ;  /* 0x0000000409087825 */ /* 0x000fcc00078e0204 */
[----:B------:R-:W2:Y:S01]  /*02c0*/  LDG.E R8, desc[UR4][R8.64] ;  /* 0x0000000408087981 */ /* 0x000ea2000c1e1900 */
[----:B------:R-:W-:-:S05]  /*02d0*/  IMAD.IADD R10, R7, 0x1, R10 ;  /* 0x00000001070a7824 */ /* 0x000fca00078e020a */
[----:B------:R-:W-:Y:S01]  /*02e0*/  ISETP.GE.AND P1, PT, R10, R6, PT ;  /* 0x000000060a00720c */ /* 0x000fe20003f26270 */
[----:B--2---:R-:W-:-:S12]  /*02f0*/  FADD R11, R8, R11 ;  /* 0x0000000b080b7221 */ /* 0x004fd80000000000 */
[----:B------:R-:W-:Y:S05]  /*0300*/  @!P1 BRA `(.L_x_21) ;  /* 0xfffffffc00b49947 */ /* 0x000fea000383ffff */
.L_x_20:
[----:B------:R-:W-:Y:S05]  /*0310*/  BSYNC.RECONVERGENT B0 ;  /* 0x0000000000007941 */ /* 0x000fea0003800200 */
.L_x_19:
[----:B------:R-:W-:Y:S01]  /*0320*/  STG.E desc[UR4][R2.64], R11 ;  /* 0x0000000b02007986 */ /* 0x000fe2000c101904 */
[----:B------:R-:W-:Y:S05]  /*0330*/  EXIT ;  /* 0x000000000000794d */ /* 0x000fea0003800000 */
.L_x_22:
        /* <DEDUP_REMOVED lines=12> */
.L_x_27:


//--------------------- .nv.shared.reserved.0     --------------------------
	.section	.nv.shared.reserved.0,"aw",@nobits
	.weak		__nv_reservedSMEM_offset_0_alias
	.size		__nv_reservedSMEM_offset_0_alias, 0, 64
	.other		__nv_reservedSMEM_offset_0_alias,@"STO_CUDA_RESERVED_SHARED STV_DEFAULT"
__nv_reservedSMEM_offset_0_alias:
	.zero		0
	.zero		64


//--------------------- .nv.shared._Z16sharedMemoryTestPfS_i --------------------------
	.section	.nv.shared._Z16sharedMemoryTestPfS_i,"aw",@nobits
	.sectionflags	@""
	.align	4
.nv.shared._Z16sharedMemoryTestPfS_i:
	.zero		5120


//--------------------- .nv.constant0._Z16cacheHitRateTestPfS_ii --------------------------
	.section	.nv.constant0._Z16cacheHitRateTestPfS_ii,"a",@progbits
	.sectionflags	@""
	.align	4
.nv.constant0._Z16cacheHitRateTestPfS_ii:
	.zero		920


//--------------------- .nv.constant0._Z16sharedMemoryTestPfS_i --------------------------
	.section	.nv.constant0._Z16sharedMemoryTestPfS_i,"a",@progbits
	.sectionflags	@""
	.align	4
.nv.constant0._Z16sharedMemoryTestPfS_i:
	.zero		916


//--------------------- .nv.constant0._Z14coalescingTestPfS_ii --------------------------
	.section	.nv.constant0._Z14coalescingTestPfS_ii,"a",@progbits
	.sectionflags	@""
	.align	4
.nv.constant0._Z14coalescingTestPfS_ii:
	.zero		920


//--------------------- .nv.constant0._Z20l2CacheBandwidthTestPfS_i --------------------------
	.section	.nv.constant0._Z20l2CacheBandwidthTestPfS_i,"a",@progbits
	.sectionflags	@""
	.align	4
.nv.constant0._Z20l2CacheBandwidthTestPfS_i:
	.zero		916


//--------------------- SYMBOLS --------------------------

	.type		.nv.reservedSmem.offset0,@object
	.size		.nv.reservedSmem.offset0,0x4
	.type		.nv.reservedSmem.cap,@object
	.size		.nv.reservedSmem.cap,0x4
